//
// Generated by NVIDIA NVVM Compiler
//
// Compiler Build ID: CL-36424714
// Cuda compilation tools, release 13.0, V13.0.88
// Based on NVVM 20.0.0
//

.version 9.0
.target sm_100
.address_size 64

	// .globl	_Z11sobelKernelPhS_jjj
.const .align 4 .b8 mask[200] = {255, 255, 255, 255, 252, 255, 255, 255, 250, 255, 255, 255, 252, 255, 255, 255, 255, 255, 255, 255, 254, 255, 255, 255, 248, 255, 255, 255, 244, 255, 255, 255, 248, 255, 255, 255, 254, 255, 255, 255, 0, 0, 0, 0, 0, 0, 0, 0, 0, 0, 0, 0, 0, 0, 0, 0, 0, 0, 0, 0, 2, 0, 0, 0, 8, 0, 0, 0, 12, 0, 0, 0, 8, 0, 0, 0, 2, 0, 0, 0, 1, 0, 0, 0, 4, 0, 0, 0, 6, 0, 0, 0, 4, 0, 0, 0, 1, 0, 0, 0, 255, 255, 255, 255, 254, 255, 255, 255, 0, 0, 0, 0, 2, 0, 0, 0, 1, 0, 0, 0, 252, 255, 255, 255, 248, 255, 255, 255, 0, 0, 0, 0, 8, 0, 0, 0, 4, 0, 0, 0, 250, 255, 255, 255, 244, 255, 255, 255, 0, 0, 0, 0, 12, 0, 0, 0, 6, 0, 0, 0, 252, 255, 255, 255, 248, 255, 255, 255, 0, 0, 0, 0, 8, 0, 0, 0, 4, 0, 0, 0, 255, 255, 255, 255, 254, 255, 255, 255, 0, 0, 0, 0, 2, 0, 0, 0, 1};

.visible .entry _Z11sobelKernelPhS_jjj(
	.param .u64 .ptr .align 1 _Z11sobelKernelPhS_jjj_param_0,
	.param .u64 .ptr .align 1 _Z11sobelKernelPhS_jjj_param_1,
	.param .u32 _Z11sobelKernelPhS_jjj_param_2,
	.param .u32 _Z11sobelKernelPhS_jjj_param_3,
	.param .u32 _Z11sobelKernelPhS_jjj_param_4
)
{
	.reg .pred 	%p<184>;
	.reg .b32 	%r<656>;
	.reg .b64 	%rd<312>;
	.reg .b64 	%fd<612>;

	ld.param.u64 	%rd3, [_Z11sobelKernelPhS_jjj_param_0];
	ld.param.u32 	%r18, [_Z11sobelKernelPhS_jjj_param_2];
	ld.param.u32 	%r16, [_Z11sobelKernelPhS_jjj_param_3];
	ld.param.u32 	%r17, [_Z11sobelKernelPhS_jjj_param_4];
	cvta.to.global.u64 	%rd1, %rd3;
	mov.u32 	%r19, %ctaid.x;
	mov.u32 	%r20, %ntid.x;
	mov.u32 	%r21, %tid.x;
	mad.lo.s32 	%r1, %r19, %r20, %r21;
	mov.u32 	%r22, %ctaid.y;
	mov.u32 	%r23, %ntid.y;
	mov.u32 	%r24, %tid.y;
	mad.lo.s32 	%r25, %r22, %r23, %r24;
	setp.ge.u32 	%p15, %r1, %r16;
	setp.ge.u32 	%p16, %r25, %r18;
	or.pred  	%p17, %p15, %p16;
	@%p17 bra 	$L__BB0_102;
	ld.param.u32 	%r628, [_Z11sobelKernelPhS_jjj_param_3];
	add.s32 	%r26, %r25, -2;
	setp.gt.u32 	%p18, %r25, 1;
	setp.lt.u32 	%p19, %r26, %r18;
	and.pred  	%p1, %p18, %p19;
	mul.lo.s32 	%r3, %r26, %r628;
	add.s32 	%r4, %r1, -2;
	setp.gt.s32 	%p21, %r1, 1;
	setp.lt.u32 	%p22, %r4, %r628;
	and.pred  	%p23, %p21, %p22;
	and.pred  	%p2, %p23, %p1;
	mov.f64 	%fd465, 0d0000000000000000;
	not.pred 	%p24, %p2;
	mov.f64 	%fd466, %fd465;
	mov.f64 	%fd467, %fd465;
	@%p24 bra 	$L__BB0_3;
	add.s32 	%r27, %r4, %r3;
	mul.lo.s32 	%r28, %r27, %r17;
	add.s32 	%r29, %r28, 2;
	cvt.u64.u32 	%rd4, %r29;
	add.s64 	%rd5, %rd1, %rd4;
	ld.global.u8 	%r30, [%rd5];
	add.s32 	%r31, %r28, 1;
	cvt.u64.u32 	%rd6, %r31;
	add.s64 	%rd7, %rd1, %rd6;
	ld.global.u8 	%r32, [%rd7];
	cvt.u64.u32 	%rd8, %r28;
	add.s64 	%rd9, %rd1, %rd8;
	ld.global.u8 	%r33, [%rd9];
	ld.const.u32 	%r34, [mask];
	mul.lo.s32 	%r35, %r34, %r30;
	cvt.rn.f64.s32 	%fd465, %r35;
	mul.lo.s32 	%r36, %r34, %r32;
	cvt.rn.f64.s32 	%fd466, %r36;
	mul.lo.s32 	%r37, %r34, %r33;
	cvt.rn.f64.s32 	%fd467, %r37;
$L__BB0_3:
	ld.param.u32 	%r629, [_Z11sobelKernelPhS_jjj_param_3];
	add.s32 	%r5, %r1, -1;
	setp.gt.s32 	%p25, %r1, 0;
	setp.lt.u32 	%p26, %r5, %r629;
	and.pred  	%p27, %p25, %p26;
	and.pred  	%p3, %p27, %p1;
	not.pred 	%p28, %p3;
	@%p28 bra 	$L__BB0_5;
	add.s32 	%r38, %r5, %r3;
	mul.lo.s32 	%r39, %r38, %r17;
	add.s32 	%r40, %r39, 2;
	cvt.u64.u32 	%rd10, %r40;
	add.s64 	%rd11, %rd1, %rd10;
	ld.global.u8 	%r41, [%rd11];
	add.s32 	%r42, %r39, 1;
	cvt.u64.u32 	%rd12, %r42;
	add.s64 	%rd13, %rd1, %rd12;
	ld.global.u8 	%r43, [%rd13];
	cvt.u64.u32 	%rd14, %r39;
	add.s64 	%rd15, %rd1, %rd14;
	ld.global.u8 	%r44, [%rd15];
	ld.const.u32 	%r45, [mask+20];
	mul.lo.s32 	%r46, %r45, %r41;
	cvt.rn.f64.s32 	%fd302, %r46;
	add.f64 	%fd465, %fd465, %fd302;
	mul.lo.s32 	%r47, %r45, %r43;
	cvt.rn.f64.s32 	%fd303, %r47;
	add.f64 	%fd466, %fd466, %fd303;
	mul.lo.s32 	%r48, %r45, %r44;
	cvt.rn.f64.s32 	%fd304, %r48;
	add.f64 	%fd467, %fd467, %fd304;
$L__BB0_5:
	setp.gt.s32 	%p29, %r1, -1;
	and.pred  	%p4, %p29, %p1;
	not.pred 	%p30, %p4;
	@%p30 bra 	$L__BB0_7;
	add.s32 	%r49, %r1, %r3;
	mul.lo.s32 	%r50, %r49, %r17;
	add.s32 	%r51, %r50, 2;
	cvt.u64.u32 	%rd16, %r51;
	add.s64 	%rd17, %rd1, %rd16;
	ld.global.u8 	%r52, [%rd17];
	add.s32 	%r53, %r50, 1;
	cvt.u64.u32 	%rd18, %r53;
	add.s64 	%rd19, %rd1, %rd18;
	ld.global.u8 	%r54, [%rd19];
	cvt.u64.u32 	%rd20, %r50;
	add.s64 	%rd21, %rd1, %rd20;
	ld.global.u8 	%r55, [%rd21];
	ld.const.u32 	%r56, [mask+40];
	mul.lo.s32 	%r57, %r56, %r52;
	cvt.rn.f64.s32 	%fd305, %r57;
	add.f64 	%fd465, %fd465, %fd305;
	mul.lo.s32 	%r58, %r56, %r54;
	cvt.rn.f64.s32 	%fd306, %r58;
	add.f64 	%fd466, %fd466, %fd306;
	mul.lo.s32 	%r59, %r56, %r55;
	cvt.rn.f64.s32 	%fd307, %r59;
	add.f64 	%fd467, %fd467, %fd307;
$L__BB0_7:
	ld.param.u32 	%r630, [_Z11sobelKernelPhS_jjj_param_3];
	add.s32 	%r6, %r1, 1;
	setp.gt.s32 	%p31, %r1, -2;
	setp.lt.u32 	%p32, %r6, %r630;
	and.pred  	%p33, %p31, %p32;
	setp.gt.u32 	%p34, %r25, 1;
	setp.lt.u32 	%p35, %r26, %r18;
	and.pred  	%p36, %p34, %p35;
	and.pred  	%p5, %p33, %p36;
	not.pred 	%p38, %p5;
	@%p38 bra 	$L__BB0_9;
	add.s32 	%r61, %r6, %r3;
	mul.lo.s32 	%r62, %r61, %r17;
	add.s32 	%r63, %r62, 2;
	cvt.u64.u32 	%rd22, %r63;
	add.s64 	%rd23, %rd1, %rd22;
	ld.global.u8 	%r64, [%rd23];
	add.s32 	%r65, %r62, 1;
	cvt.u64.u32 	%rd24, %r65;
	add.s64 	%rd25, %rd1, %rd24;
	ld.global.u8 	%r66, [%rd25];
	cvt.u64.u32 	%rd26, %r62;
	add.s64 	%rd27, %rd1, %rd26;
	ld.global.u8 	%r67, [%rd27];
	ld.const.u32 	%r68, [mask+60];
	mul.lo.s32 	%r69, %r68, %r64;
	cvt.rn.f64.s32 	%fd308, %r69;
	add.f64 	%fd465, %fd465, %fd308;
	mul.lo.s32 	%r70, %r68, %r66;
	cvt.rn.f64.s32 	%fd309, %r70;
	add.f64 	%fd466, %fd466, %fd309;
	mul.lo.s32 	%r71, %r68, %r67;
	cvt.rn.f64.s32 	%fd310, %r71;
	add.f64 	%fd467, %fd467, %fd310;
$L__BB0_9:
	ld.param.u32 	%r631, [_Z11sobelKernelPhS_jjj_param_3];
	add.s32 	%r7, %r1, 2;
	setp.gt.s32 	%p39, %r1, -3;
	setp.lt.u32 	%p40, %r7, %r631;
	and.pred  	%p41, %p39, %p40;
	setp.gt.u32 	%p42, %r25, 1;
	add.s32 	%r72, %r25, -2;
	setp.lt.u32 	%p43, %r72, %r18;
	and.pred  	%p44, %p42, %p43;
	and.pred  	%p6, %p41, %p44;
	not.pred 	%p46, %p6;
	@%p46 bra 	$L__BB0_11;
	add.s32 	%r73, %r7, %r3;
	mul.lo.s32 	%r74, %r73, %r17;
	add.s32 	%r75, %r74, 2;
	cvt.u64.u32 	%rd28, %r75;
	add.s64 	%rd29, %rd1, %rd28;
	ld.global.u8 	%r76, [%rd29];
	add.s32 	%r77, %r74, 1;
	cvt.u64.u32 	%rd30, %r77;
	add.s64 	%rd31, %rd1, %rd30;
	ld.global.u8 	%r78, [%rd31];
	cvt.u64.u32 	%rd32, %r74;
	add.s64 	%rd33, %rd1, %rd32;
	ld.global.u8 	%r79, [%rd33];
	ld.const.u32 	%r80, [mask+80];
	mul.lo.s32 	%r81, %r80, %r76;
	cvt.rn.f64.s32 	%fd311, %r81;
	add.f64 	%fd465, %fd465, %fd311;
	mul.lo.s32 	%r82, %r80, %r78;
	cvt.rn.f64.s32 	%fd312, %r82;
	add.f64 	%fd466, %fd466, %fd312;
	mul.lo.s32 	%r83, %r80, %r79;
	cvt.rn.f64.s32 	%fd313, %r83;
	add.f64 	%fd467, %fd467, %fd313;
$L__BB0_11:
	ld.param.u32 	%r632, [_Z11sobelKernelPhS_jjj_param_3];
	add.s32 	%r8, %r25, -1;
	setp.ge.u32 	%p47, %r8, %r18;
	add.s32 	%r9, %r3, %r632;
	setp.lt.s32 	%p48, %r1, 2;
	setp.ge.u32 	%p49, %r4, %r632;
	or.pred  	%p50, %p49, %p47;
	or.pred  	%p51, %p50, %p48;
	@%p51 bra 	$L__BB0_13;
	add.s32 	%r84, %r4, %r9;
	mul.lo.s32 	%r85, %r84, %r17;
	add.s32 	%r86, %r85, 2;
	cvt.u64.u32 	%rd34, %r86;
	add.s64 	%rd35, %rd1, %rd34;
	ld.global.u8 	%r87, [%rd35];
	add.s32 	%r88, %r85, 1;
	cvt.u64.u32 	%rd36, %r88;
	add.s64 	%rd37, %rd1, %rd36;
	ld.global.u8 	%r89, [%rd37];
	cvt.u64.u32 	%rd38, %r85;
	add.s64 	%rd39, %rd1, %rd38;
	ld.global.u8 	%r90, [%rd39];
	ld.const.u32 	%r91, [mask+4];
	mul.lo.s32 	%r92, %r91, %r87;
	cvt.rn.f64.s32 	%fd314, %r92;
	add.f64 	%fd465, %fd465, %fd314;
	mul.lo.s32 	%r93, %r91, %r89;
	cvt.rn.f64.s32 	%fd315, %r93;
	add.f64 	%fd466, %fd466, %fd315;
	mul.lo.s32 	%r94, %r91, %r90;
	cvt.rn.f64.s32 	%fd316, %r94;
	add.f64 	%fd467, %fd467, %fd316;
$L__BB0_13:
	ld.param.u32 	%r633, [_Z11sobelKernelPhS_jjj_param_3];
	setp.ge.u32 	%p52, %r8, %r18;
	setp.lt.s32 	%p53, %r1, 1;
	setp.ge.u32 	%p54, %r5, %r633;
	or.pred  	%p55, %p54, %p52;
	or.pred  	%p56, %p55, %p53;
	@%p56 bra 	$L__BB0_15;
	add.s32 	%r95, %r5, %r9;
	mul.lo.s32 	%r96, %r95, %r17;
	add.s32 	%r97, %r96, 2;
	cvt.u64.u32 	%rd40, %r97;
	add.s64 	%rd41, %rd1, %rd40;
	ld.global.u8 	%r98, [%rd41];
	add.s32 	%r99, %r96, 1;
	cvt.u64.u32 	%rd42, %r99;
	add.s64 	%rd43, %rd1, %rd42;
	ld.global.u8 	%r100, [%rd43];
	cvt.u64.u32 	%rd44, %r96;
	add.s64 	%rd45, %rd1, %rd44;
	ld.global.u8 	%r101, [%rd45];
	ld.const.u32 	%r102, [mask+24];
	mul.lo.s32 	%r103, %r102, %r98;
	cvt.rn.f64.s32 	%fd317, %r103;
	add.f64 	%fd465, %fd465, %fd317;
	mul.lo.s32 	%r104, %r102, %r100;
	cvt.rn.f64.s32 	%fd318, %r104;
	add.f64 	%fd466, %fd466, %fd318;
	mul.lo.s32 	%r105, %r102, %r101;
	cvt.rn.f64.s32 	%fd319, %r105;
	add.f64 	%fd467, %fd467, %fd319;
$L__BB0_15:
	setp.ge.u32 	%p57, %r8, %r18;
	setp.lt.s32 	%p58, %r1, 0;
	or.pred  	%p59, %p58, %p57;
	@%p59 bra 	$L__BB0_17;
	add.s32 	%r106, %r1, %r9;
	mul.lo.s32 	%r107, %r106, %r17;
	add.s32 	%r108, %r107, 2;
	cvt.u64.u32 	%rd46, %r108;
	add.s64 	%rd47, %rd1, %rd46;
	ld.global.u8 	%r109, [%rd47];
	add.s32 	%r110, %r107, 1;
	cvt.u64.u32 	%rd48, %r110;
	add.s64 	%rd49, %rd1, %rd48;
	ld.global.u8 	%r111, [%rd49];
	cvt.u64.u32 	%rd50, %r107;
	add.s64 	%rd51, %rd1, %rd50;
	ld.global.u8 	%r112, [%rd51];
	ld.const.u32 	%r113, [mask+44];
	mul.lo.s32 	%r114, %r113, %r109;
	cvt.rn.f64.s32 	%fd320, %r114;
	add.f64 	%fd465, %fd465, %fd320;
	mul.lo.s32 	%r115, %r113, %r111;
	cvt.rn.f64.s32 	%fd321, %r115;
	add.f64 	%fd466, %fd466, %fd321;
	mul.lo.s32 	%r116, %r113, %r112;
	cvt.rn.f64.s32 	%fd322, %r116;
	add.f64 	%fd467, %fd467, %fd322;
$L__BB0_17:
	ld.param.u32 	%r634, [_Z11sobelKernelPhS_jjj_param_3];
	setp.ge.u32 	%p60, %r8, %r18;
	setp.lt.s32 	%p61, %r1, -1;
	setp.ge.u32 	%p62, %r6, %r634;
	or.pred  	%p63, %p62, %p60;
	or.pred  	%p64, %p63, %p61;
	@%p64 bra 	$L__BB0_19;
	add.s32 	%r117, %r6, %r9;
	mul.lo.s32 	%r118, %r117, %r17;
	add.s32 	%r119, %r118, 2;
	cvt.u64.u32 	%rd52, %r119;
	add.s64 	%rd53, %rd1, %rd52;
	ld.global.u8 	%r120, [%rd53];
	add.s32 	%r121, %r118, 1;
	cvt.u64.u32 	%rd54, %r121;
	add.s64 	%rd55, %rd1, %rd54;
	ld.global.u8 	%r122, [%rd55];
	cvt.u64.u32 	%rd56, %r118;
	add.s64 	%rd57, %rd1, %rd56;
	ld.global.u8 	%r123, [%rd57];
	ld.const.u32 	%r124, [mask+64];
	mul.lo.s32 	%r125, %r124, %r120;
	cvt.rn.f64.s32 	%fd323, %r125;
	add.f64 	%fd465, %fd465, %fd323;
	mul.lo.s32 	%r126, %r124, %r122;
	cvt.rn.f64.s32 	%fd324, %r126;
	add.f64 	%fd466, %fd466, %fd324;
	mul.lo.s32 	%r127, %r124, %r123;
	cvt.rn.f64.s32 	%fd325, %r127;
	add.f64 	%fd467, %fd467, %fd325;
$L__BB0_19:
	ld.param.u32 	%r635, [_Z11sobelKernelPhS_jjj_param_3];
	setp.ge.u32 	%p65, %r8, %r18;
	setp.lt.s32 	%p66, %r1, -2;
	setp.ge.u32 	%p67, %r7, %r635;
	or.pred  	%p68, %p67, %p65;
	or.pred  	%p69, %p68, %p66;
	@%p69 bra 	$L__BB0_21;
	add.s32 	%r128, %r7, %r9;
	mul.lo.s32 	%r129, %r128, %r17;
	add.s32 	%r130, %r129, 2;
	cvt.u64.u32 	%rd58, %r130;
	add.s64 	%rd59, %rd1, %rd58;
	ld.global.u8 	%r131, [%rd59];
	add.s32 	%r132, %r129, 1;
	cvt.u64.u32 	%rd60, %r132;
	add.s64 	%rd61, %rd1, %rd60;
	ld.global.u8 	%r133, [%rd61];
	cvt.u64.u32 	%rd62, %r129;
	add.s64 	%rd63, %rd1, %rd62;
	ld.global.u8 	%r134, [%rd63];
	ld.const.u32 	%r135, [mask+84];
	mul.lo.s32 	%r136, %r135, %r131;
	cvt.rn.f64.s32 	%fd326, %r136;
	add.f64 	%fd465, %fd465, %fd326;
	mul.lo.s32 	%r137, %r135, %r133;
	cvt.rn.f64.s32 	%fd327, %r137;
	add.f64 	%fd466, %fd466, %fd327;
	mul.lo.s32 	%r138, %r135, %r134;
	cvt.rn.f64.s32 	%fd328, %r138;
	add.f64 	%fd467, %fd467, %fd328;
$L__BB0_21:
	ld.param.u32 	%r636, [_Z11sobelKernelPhS_jjj_param_3];
	add.s32 	%r10, %r9, %r636;
	setp.lt.s32 	%p70, %r1, 2;
	setp.ge.u32 	%p71, %r4, %r636;
	or.pred  	%p72, %p70, %p71;
	@%p72 bra 	$L__BB0_23;
	add.s32 	%r139, %r4, %r10;
	mul.lo.s32 	%r140, %r139, %r17;
	add.s32 	%r141, %r140, 2;
	cvt.u64.u32 	%rd64, %r141;
	add.s64 	%rd65, %rd1, %rd64;
	ld.global.u8 	%r142, [%rd65];
	add.s32 	%r143, %r140, 1;
	cvt.u64.u32 	%rd66, %r143;
	add.s64 	%rd67, %rd1, %rd66;
	ld.global.u8 	%r144, [%rd67];
	cvt.u64.u32 	%rd68, %r140;
	add.s64 	%rd69, %rd1, %rd68;
	ld.global.u8 	%r145, [%rd69];
	ld.const.u32 	%r146, [mask+8];
	mul.lo.s32 	%r147, %r146, %r142;
	cvt.rn.f64.s32 	%fd329, %r147;
	add.f64 	%fd465, %fd465, %fd329;
	mul.lo.s32 	%r148, %r146, %r144;
	cvt.rn.f64.s32 	%fd330, %r148;
	add.f64 	%fd466, %fd466, %fd330;
	mul.lo.s32 	%r149, %r146, %r145;
	cvt.rn.f64.s32 	%fd331, %r149;
	add.f64 	%fd467, %fd467, %fd331;
$L__BB0_23:
	ld.param.u32 	%r637, [_Z11sobelKernelPhS_jjj_param_3];
	setp.lt.s32 	%p73, %r1, 1;
	setp.ge.u32 	%p74, %r5, %r637;
	or.pred  	%p75, %p73, %p74;
	@%p75 bra 	$L__BB0_25;
	add.s32 	%r150, %r5, %r10;
	mul.lo.s32 	%r151, %r150, %r17;
	add.s32 	%r152, %r151, 2;
	cvt.u64.u32 	%rd70, %r152;
	add.s64 	%rd71, %rd1, %rd70;
	ld.global.u8 	%r153, [%rd71];
	add.s32 	%r154, %r151, 1;
	cvt.u64.u32 	%rd72, %r154;
	add.s64 	%rd73, %rd1, %rd72;
	ld.global.u8 	%r155, [%rd73];
	cvt.u64.u32 	%rd74, %r151;
	add.s64 	%rd75, %rd1, %rd74;
	ld.global.u8 	%r156, [%rd75];
	ld.const.u32 	%r157, [mask+28];
	mul.lo.s32 	%r158, %r157, %r153;
	cvt.rn.f64.s32 	%fd332, %r158;
	add.f64 	%fd465, %fd465, %fd332;
	mul.lo.s32 	%r159, %r157, %r155;
	cvt.rn.f64.s32 	%fd333, %r159;
	add.f64 	%fd466, %fd466, %fd333;
	mul.lo.s32 	%r160, %r157, %r156;
	cvt.rn.f64.s32 	%fd334, %r160;
	add.f64 	%fd467, %fd467, %fd334;
$L__BB0_25:
	setp.lt.s32 	%p76, %r1, 0;
	@%p76 bra 	$L__BB0_27;
	add.s32 	%r161, %r1, %r10;
	mul.lo.s32 	%r162, %r161, %r17;
	add.s32 	%r163, %r162, 2;
	cvt.u64.u32 	%rd76, %r163;
	add.s64 	%rd77, %rd1, %rd76;
	ld.global.u8 	%r164, [%rd77];
	add.s32 	%r165, %r162, 1;
	cvt.u64.u32 	%rd78, %r165;
	add.s64 	%rd79, %rd1, %rd78;
	ld.global.u8 	%r166, [%rd79];
	cvt.u64.u32 	%rd80, %r162;
	add.s64 	%rd81, %rd1, %rd80;
	ld.global.u8 	%r167, [%rd81];
	ld.const.u32 	%r168, [mask+48];
	mul.lo.s32 	%r169, %r168, %r164;
	cvt.rn.f64.s32 	%fd335, %r169;
	add.f64 	%fd465, %fd465, %fd335;
	mul.lo.s32 	%r170, %r168, %r166;
	cvt.rn.f64.s32 	%fd336, %r170;
	add.f64 	%fd466, %fd466, %fd336;
	mul.lo.s32 	%r171, %r168, %r167;
	cvt.rn.f64.s32 	%fd337, %r171;
	add.f64 	%fd467, %fd467, %fd337;
$L__BB0_27:
	ld.param.u32 	%r638, [_Z11sobelKernelPhS_jjj_param_3];
	setp.lt.s32 	%p77, %r1, -1;
	setp.ge.u32 	%p78, %r6, %r638;
	or.pred  	%p79, %p77, %p78;
	@%p79 bra 	$L__BB0_29;
	add.s32 	%r172, %r6, %r10;
	mul.lo.s32 	%r173, %r172, %r17;
	add.s32 	%r174, %r173, 2;
	cvt.u64.u32 	%rd82, %r174;
	add.s64 	%rd83, %rd1, %rd82;
	ld.global.u8 	%r175, [%rd83];
	add.s32 	%r176, %r173, 1;
	cvt.u64.u32 	%rd84, %r176;
	add.s64 	%rd85, %rd1, %rd84;
	ld.global.u8 	%r177, [%rd85];
	cvt.u64.u32 	%rd86, %r173;
	add.s64 	%rd87, %rd1, %rd86;
	ld.global.u8 	%r178, [%rd87];
	ld.const.u32 	%r179, [mask+68];
	mul.lo.s32 	%r180, %r179, %r175;
	cvt.rn.f64.s32 	%fd338, %r180;
	add.f64 	%fd465, %fd465, %fd338;
	mul.lo.s32 	%r181, %r179, %r177;
	cvt.rn.f64.s32 	%fd339, %r181;
	add.f64 	%fd466, %fd466, %fd339;
	mul.lo.s32 	%r182, %r179, %r178;
	cvt.rn.f64.s32 	%fd340, %r182;
	add.f64 	%fd467, %fd467, %fd340;
$L__BB0_29:
	ld.param.u32 	%r639, [_Z11sobelKernelPhS_jjj_param_3];
	setp.lt.s32 	%p80, %r1, -2;
	setp.ge.u32 	%p81, %r7, %r639;
	or.pred  	%p82, %p80, %p81;
	@%p82 bra 	$L__BB0_31;
	add.s32 	%r183, %r7, %r10;
	mul.lo.s32 	%r184, %r183, %r17;
	add.s32 	%r185, %r184, 2;
	cvt.u64.u32 	%rd88, %r185;
	add.s64 	%rd89, %rd1, %rd88;
	ld.global.u8 	%r186, [%rd89];
	add.s32 	%r187, %r184, 1;
	cvt.u64.u32 	%rd90, %r187;
	add.s64 	%rd91, %rd1, %rd90;
	ld.global.u8 	%r188, [%rd91];
	cvt.u64.u32 	%rd92, %r184;
	add.s64 	%rd93, %rd1, %rd92;
	ld.global.u8 	%r189, [%rd93];
	ld.const.u32 	%r190, [mask+88];
	mul.lo.s32 	%r191, %r190, %r186;
	cvt.rn.f64.s32 	%fd341, %r191;
	add.f64 	%fd465, %fd465, %fd341;
	mul.lo.s32 	%r192, %r190, %r188;
	cvt.rn.f64.s32 	%fd342, %r192;
	add.f64 	%fd466, %fd466, %fd342;
	mul.lo.s32 	%r193, %r190, %r189;
	cvt.rn.f64.s32 	%fd343, %r193;
	add.f64 	%fd467, %fd467, %fd343;
$L__BB0_31:
	ld.param.u32 	%r640, [_Z11sobelKernelPhS_jjj_param_3];
	add.s32 	%r11, %r25, 1;
	setp.lt.u32 	%p83, %r11, %r18;
	add.s32 	%r12, %r10, %r640;
	setp.gt.s32 	%p84, %r1, 1;
	setp.lt.u32 	%p85, %r4, %r640;
	and.pred  	%p86, %p85, %p83;
	and.pred  	%p7, %p86, %p84;
	not.pred 	%p87, %p7;
	@%p87 bra 	$L__BB0_33;
	add.s32 	%r194, %r4, %r12;
	mul.lo.s32 	%r195, %r194, %r17;
	add.s32 	%r196, %r195, 2;
	cvt.u64.u32 	%rd94, %r196;
	add.s64 	%rd95, %rd1, %rd94;
	ld.global.u8 	%r197, [%rd95];
	add.s32 	%r198, %r195, 1;
	cvt.u64.u32 	%rd96, %r198;
	add.s64 	%rd97, %rd1, %rd96;
	ld.global.u8 	%r199, [%rd97];
	cvt.u64.u32 	%rd98, %r195;
	add.s64 	%rd99, %rd1, %rd98;
	ld.global.u8 	%r200, [%rd99];
	ld.const.u32 	%r201, [mask+12];
	mul.lo.s32 	%r202, %r201, %r197;
	cvt.rn.f64.s32 	%fd344, %r202;
	add.f64 	%fd465, %fd465, %fd344;
	mul.lo.s32 	%r203, %r201, %r199;
	cvt.rn.f64.s32 	%fd345, %r203;
	add.f64 	%fd466, %fd466, %fd345;
	mul.lo.s32 	%r204, %r201, %r200;
	cvt.rn.f64.s32 	%fd346, %r204;
	add.f64 	%fd467, %fd467, %fd346;
$L__BB0_33:
	ld.param.u32 	%r641, [_Z11sobelKernelPhS_jjj_param_3];
	setp.lt.u32 	%p88, %r11, %r18;
	setp.gt.s32 	%p89, %r1, 0;
	setp.lt.u32 	%p90, %r5, %r641;
	and.pred  	%p91, %p90, %p88;
	and.pred  	%p8, %p91, %p89;
	not.pred 	%p92, %p8;
	@%p92 bra 	$L__BB0_35;
	add.s32 	%r205, %r5, %r12;
	mul.lo.s32 	%r206, %r205, %r17;
	add.s32 	%r207, %r206, 2;
	cvt.u64.u32 	%rd100, %r207;
	add.s64 	%rd101, %rd1, %rd100;
	ld.global.u8 	%r208, [%rd101];
	add.s32 	%r209, %r206, 1;
	cvt.u64.u32 	%rd102, %r209;
	add.s64 	%rd103, %rd1, %rd102;
	ld.global.u8 	%r210, [%rd103];
	cvt.u64.u32 	%rd104, %r206;
	add.s64 	%rd105, %rd1, %rd104;
	ld.global.u8 	%r211, [%rd105];
	ld.const.u32 	%r212, [mask+32];
	mul.lo.s32 	%r213, %r212, %r208;
	cvt.rn.f64.s32 	%fd347, %r213;
	add.f64 	%fd465, %fd465, %fd347;
	mul.lo.s32 	%r214, %r212, %r210;
	cvt.rn.f64.s32 	%fd348, %r214;
	add.f64 	%fd466, %fd466, %fd348;
	mul.lo.s32 	%r215, %r212, %r211;
	cvt.rn.f64.s32 	%fd349, %r215;
	add.f64 	%fd467, %fd467, %fd349;
$L__BB0_35:
	setp.ge.u32 	%p93, %r11, %r18;
	setp.lt.s32 	%p94, %r1, 0;
	or.pred  	%p95, %p94, %p93;
	@%p95 bra 	$L__BB0_37;
	add.s32 	%r216, %r1, %r12;
	mul.lo.s32 	%r217, %r216, %r17;
	add.s32 	%r218, %r217, 2;
	cvt.u64.u32 	%rd106, %r218;
	add.s64 	%rd107, %rd1, %rd106;
	ld.global.u8 	%r219, [%rd107];
	add.s32 	%r220, %r217, 1;
	cvt.u64.u32 	%rd108, %r220;
	add.s64 	%rd109, %rd1, %rd108;
	ld.global.u8 	%r221, [%rd109];
	cvt.u64.u32 	%rd110, %r217;
	add.s64 	%rd111, %rd1, %rd110;
	ld.global.u8 	%r222, [%rd111];
	ld.const.u32 	%r223, [mask+52];
	mul.lo.s32 	%r224, %r223, %r219;
	cvt.rn.f64.s32 	%fd350, %r224;
	add.f64 	%fd465, %fd465, %fd350;
	mul.lo.s32 	%r225, %r223, %r221;
	cvt.rn.f64.s32 	%fd351, %r225;
	add.f64 	%fd466, %fd466, %fd351;
	mul.lo.s32 	%r226, %r223, %r222;
	cvt.rn.f64.s32 	%fd352, %r226;
	add.f64 	%fd467, %fd467, %fd352;
$L__BB0_37:
	ld.param.u32 	%r642, [_Z11sobelKernelPhS_jjj_param_3];
	setp.lt.u32 	%p96, %r11, %r18;
	setp.gt.s32 	%p97, %r1, -2;
	setp.lt.u32 	%p98, %r6, %r642;
	and.pred  	%p99, %p98, %p96;
	and.pred  	%p9, %p99, %p97;
	not.pred 	%p100, %p9;
	@%p100 bra 	$L__BB0_39;
	add.s32 	%r227, %r6, %r12;
	mul.lo.s32 	%r228, %r227, %r17;
	add.s32 	%r229, %r228, 2;
	cvt.u64.u32 	%rd112, %r229;
	add.s64 	%rd113, %rd1, %rd112;
	ld.global.u8 	%r230, [%rd113];
	add.s32 	%r231, %r228, 1;
	cvt.u64.u32 	%rd114, %r231;
	add.s64 	%rd115, %rd1, %rd114;
	ld.global.u8 	%r232, [%rd115];
	cvt.u64.u32 	%rd116, %r228;
	add.s64 	%rd117, %rd1, %rd116;
	ld.global.u8 	%r233, [%rd117];
	ld.const.u32 	%r234, [mask+72];
	mul.lo.s32 	%r235, %r234, %r230;
	cvt.rn.f64.s32 	%fd353, %r235;
	add.f64 	%fd465, %fd465, %fd353;
	mul.lo.s32 	%r236, %r234, %r232;
	cvt.rn.f64.s32 	%fd354, %r236;
	add.f64 	%fd466, %fd466, %fd354;
	mul.lo.s32 	%r237, %r234, %r233;
	cvt.rn.f64.s32 	%fd355, %r237;
	add.f64 	%fd467, %fd467, %fd355;
$L__BB0_39:
	ld.param.u32 	%r643, [_Z11sobelKernelPhS_jjj_param_3];
	setp.lt.u32 	%p101, %r11, %r18;
	setp.gt.s32 	%p102, %r1, -3;
	setp.lt.u32 	%p103, %r7, %r643;
	and.pred  	%p104, %p103, %p101;
	and.pred  	%p10, %p104, %p102;
	not.pred 	%p105, %p10;
	@%p105 bra 	$L__BB0_41;
	add.s32 	%r238, %r7, %r12;
	mul.lo.s32 	%r239, %r238, %r17;
	add.s32 	%r240, %r239, 2;
	cvt.u64.u32 	%rd118, %r240;
	add.s64 	%rd119, %rd1, %rd118;
	ld.global.u8 	%r241, [%rd119];
	add.s32 	%r242, %r239, 1;
	cvt.u64.u32 	%rd120, %r242;
	add.s64 	%rd121, %rd1, %rd120;
	ld.global.u8 	%r243, [%rd121];
	cvt.u64.u32 	%rd122, %r239;
	add.s64 	%rd123, %rd1, %rd122;
	ld.global.u8 	%r244, [%rd123];
	ld.const.u32 	%r245, [mask+92];
	mul.lo.s32 	%r246, %r245, %r241;
	cvt.rn.f64.s32 	%fd356, %r246;
	add.f64 	%fd465, %fd465, %fd356;
	mul.lo.s32 	%r247, %r245, %r243;
	cvt.rn.f64.s32 	%fd357, %r247;
	add.f64 	%fd466, %fd466, %fd357;
	mul.lo.s32 	%r248, %r245, %r244;
	cvt.rn.f64.s32 	%fd358, %r248;
	add.f64 	%fd467, %fd467, %fd358;
$L__BB0_41:
	ld.param.u32 	%r644, [_Z11sobelKernelPhS_jjj_param_3];
	add.s32 	%r13, %r25, 2;
	setp.lt.u32 	%p106, %r13, %r18;
	add.s32 	%r14, %r12, %r644;
	setp.gt.s32 	%p107, %r1, 1;
	setp.lt.u32 	%p108, %r4, %r644;
	and.pred  	%p109, %p108, %p106;
	and.pred  	%p11, %p109, %p107;
	not.pred 	%p110, %p11;
	@%p110 bra 	$L__BB0_43;
	add.s32 	%r249, %r4, %r14;
	mul.lo.s32 	%r250, %r249, %r17;
	add.s32 	%r251, %r250, 2;
	cvt.u64.u32 	%rd124, %r251;
	add.s64 	%rd125, %rd1, %rd124;
	ld.global.u8 	%r252, [%rd125];
	add.s32 	%r253, %r250, 1;
	cvt.u64.u32 	%rd126, %r253;
	add.s64 	%rd127, %rd1, %rd126;
	ld.global.u8 	%r254, [%rd127];
	cvt.u64.u32 	%rd128, %r250;
	add.s64 	%rd129, %rd1, %rd128;
	ld.global.u8 	%r255, [%rd129];
	ld.const.u32 	%r256, [mask+16];
	mul.lo.s32 	%r257, %r256, %r252;
	cvt.rn.f64.s32 	%fd359, %r257;
	add.f64 	%fd465, %fd465, %fd359;
	mul.lo.s32 	%r258, %r256, %r254;
	cvt.rn.f64.s32 	%fd360, %r258;
	add.f64 	%fd466, %fd466, %fd360;
	mul.lo.s32 	%r259, %r256, %r255;
	cvt.rn.f64.s32 	%fd361, %r259;
	add.f64 	%fd467, %fd467, %fd361;
$L__BB0_43:
	ld.param.u32 	%r645, [_Z11sobelKernelPhS_jjj_param_3];
	setp.lt.u32 	%p111, %r13, %r18;
	setp.gt.s32 	%p112, %r1, 0;
	setp.lt.u32 	%p113, %r5, %r645;
	and.pred  	%p114, %p113, %p111;
	and.pred  	%p12, %p114, %p112;
	not.pred 	%p115, %p12;
	@%p115 bra 	$L__BB0_45;
	add.s32 	%r260, %r5, %r14;
	mul.lo.s32 	%r261, %r260, %r17;
	add.s32 	%r262, %r261, 2;
	cvt.u64.u32 	%rd130, %r262;
	add.s64 	%rd131, %rd1, %rd130;
	ld.global.u8 	%r263, [%rd131];
	add.s32 	%r264, %r261, 1;
	cvt.u64.u32 	%rd132, %r264;
	add.s64 	%rd133, %rd1, %rd132;
	ld.global.u8 	%r265, [%rd133];
	cvt.u64.u32 	%rd134, %r261;
	add.s64 	%rd135, %rd1, %rd134;
	ld.global.u8 	%r266, [%rd135];
	ld.const.u32 	%r267, [mask+36];
	mul.lo.s32 	%r268, %r267, %r263;
	cvt.rn.f64.s32 	%fd362, %r268;
	add.f64 	%fd465, %fd465, %fd362;
	mul.lo.s32 	%r269, %r267, %r265;
	cvt.rn.f64.s32 	%fd363, %r269;
	add.f64 	%fd466, %fd466, %fd363;
	mul.lo.s32 	%r270, %r267, %r266;
	cvt.rn.f64.s32 	%fd364, %r270;
	add.f64 	%fd467, %fd467, %fd364;
$L__BB0_45:
	setp.ge.u32 	%p116, %r13, %r18;
	setp.lt.s32 	%p117, %r1, 0;
	or.pred  	%p118, %p117, %p116;
	@%p118 bra 	$L__BB0_47;
	add.s32 	%r271, %r1, %r14;
	mul.lo.s32 	%r272, %r271, %r17;
	add.s32 	%r273, %r272, 2;
	cvt.u64.u32 	%rd136, %r273;
	add.s64 	%rd137, %rd1, %rd136;
	ld.global.u8 	%r274, [%rd137];
	add.s32 	%r275, %r272, 1;
	cvt.u64.u32 	%rd138, %r275;
	add.s64 	%rd139, %rd1, %rd138;
	ld.global.u8 	%r276, [%rd139];
	cvt.u64.u32 	%rd140, %r272;
	add.s64 	%rd141, %rd1, %rd140;
	ld.global.u8 	%r277, [%rd141];
	ld.const.u32 	%r278, [mask+56];
	mul.lo.s32 	%r279, %r278, %r274;
	cvt.rn.f64.s32 	%fd365, %r279;
	add.f64 	%fd465, %fd465, %fd365;
	mul.lo.s32 	%r280, %r278, %r276;
	cvt.rn.f64.s32 	%fd366, %r280;
	add.f64 	%fd466, %fd466, %fd366;
	mul.lo.s32 	%r281, %r278, %r277;
	cvt.rn.f64.s32 	%fd367, %r281;
	add.f64 	%fd467, %fd467, %fd367;
$L__BB0_47:
	ld.param.u32 	%r646, [_Z11sobelKernelPhS_jjj_param_3];
	setp.lt.u32 	%p119, %r13, %r18;
	setp.gt.s32 	%p120, %r1, -2;
	setp.lt.u32 	%p121, %r6, %r646;
	and.pred  	%p122, %p121, %p119;
	and.pred  	%p13, %p122, %p120;
	not.pred 	%p123, %p13;
	@%p123 bra 	$L__BB0_49;
	add.s32 	%r282, %r6, %r14;
	mul.lo.s32 	%r283, %r282, %r17;
	add.s32 	%r284, %r283, 2;
	cvt.u64.u32 	%rd142, %r284;
	add.s64 	%rd143, %rd1, %rd142;
	ld.global.u8 	%r285, [%rd143];
	add.s32 	%r286, %r283, 1;
	cvt.u64.u32 	%rd144, %r286;
	add.s64 	%rd145, %rd1, %rd144;
	ld.global.u8 	%r287, [%rd145];
	cvt.u64.u32 	%rd146, %r283;
	add.s64 	%rd147, %rd1, %rd146;
	ld.global.u8 	%r288, [%rd147];
	ld.const.u32 	%r289, [mask+76];
	mul.lo.s32 	%r290, %r289, %r285;
	cvt.rn.f64.s32 	%fd368, %r290;
	add.f64 	%fd465, %fd465, %fd368;
	mul.lo.s32 	%r291, %r289, %r287;
	cvt.rn.f64.s32 	%fd369, %r291;
	add.f64 	%fd466, %fd466, %fd369;
	mul.lo.s32 	%r292, %r289, %r288;
	cvt.rn.f64.s32 	%fd370, %r292;
	add.f64 	%fd467, %fd467, %fd370;
$L__BB0_49:
	ld.param.u32 	%r647, [_Z11sobelKernelPhS_jjj_param_3];
	setp.lt.u32 	%p124, %r13, %r18;
	setp.gt.s32 	%p125, %r1, -3;
	setp.lt.u32 	%p126, %r7, %r647;
	and.pred  	%p127, %p126, %p124;
	and.pred  	%p14, %p127, %p125;
	not.pred 	%p128, %p14;
	@%p128 bra 	$L__BB0_51;
	add.s32 	%r293, %r7, %r14;
	mul.lo.s32 	%r294, %r293, %r17;
	add.s32 	%r295, %r294, 2;
	cvt.u64.u32 	%rd148, %r295;
	add.s64 	%rd149, %rd1, %rd148;
	ld.global.u8 	%r296, [%rd149];
	add.s32 	%r297, %r294, 1;
	cvt.u64.u32 	%rd150, %r297;
	add.s64 	%rd151, %rd1, %rd150;
	ld.global.u8 	%r298, [%rd151];
	cvt.u64.u32 	%rd152, %r294;
	add.s64 	%rd153, %rd1, %rd152;
	ld.global.u8 	%r299, [%rd153];
	ld.const.u32 	%r300, [mask+96];
	mul.lo.s32 	%r301, %r300, %r296;
	cvt.rn.f64.s32 	%fd371, %r301;
	add.f64 	%fd465, %fd465, %fd371;
	mul.lo.s32 	%r302, %r300, %r298;
	cvt.rn.f64.s32 	%fd372, %r302;
	add.f64 	%fd466, %fd466, %fd372;
	mul.lo.s32 	%r303, %r300, %r299;
	cvt.rn.f64.s32 	%fd373, %r303;
	add.f64 	%fd467, %fd467, %fd373;
$L__BB0_51:
	mov.f64 	%fd540, 0d0000000000000000;
	mov.f64 	%fd541, %fd540;
	mov.f64 	%fd542, %fd540;
	@%p24 bra 	$L__BB0_53;
	add.s32 	%r304, %r4, %r3;
	mul.lo.s32 	%r305, %r304, %r17;
	add.s32 	%r306, %r305, 2;
	cvt.u64.u32 	%rd154, %r306;
	add.s64 	%rd155, %rd1, %rd154;
	ld.global.u8 	%r307, [%rd155];
	add.s32 	%r308, %r305, 1;
	cvt.u64.u32 	%rd156, %r308;
	add.s64 	%rd157, %rd1, %rd156;
	ld.global.u8 	%r309, [%rd157];
	cvt.u64.u32 	%rd158, %r305;
	add.s64 	%rd159, %rd1, %rd158;
	ld.global.u8 	%r310, [%rd159];
	ld.const.u32 	%r311, [mask+100];
	mul.lo.s32 	%r312, %r311, %r307;
	cvt.rn.f64.s32 	%fd540, %r312;
	mul.lo.s32 	%r313, %r311, %r309;
	cvt.rn.f64.s32 	%fd541, %r313;
	mul.lo.s32 	%r314, %r311, %r310;
	cvt.rn.f64.s32 	%fd542, %r314;
$L__BB0_53:
	@%p28 bra 	$L__BB0_55;
	add.s32 	%r315, %r5, %r3;
	mul.lo.s32 	%r316, %r315, %r17;
	add.s32 	%r317, %r316, 2;
	cvt.u64.u32 	%rd160, %r317;
	add.s64 	%rd161, %rd1, %rd160;
	ld.global.u8 	%r318, [%rd161];
	add.s32 	%r319, %r316, 1;
	cvt.u64.u32 	%rd162, %r319;
	add.s64 	%rd163, %rd1, %rd162;
	ld.global.u8 	%r320, [%rd163];
	cvt.u64.u32 	%rd164, %r316;
	add.s64 	%rd165, %rd1, %rd164;
	ld.global.u8 	%r321, [%rd165];
	ld.const.u32 	%r322, [mask+120];
	mul.lo.s32 	%r323, %r322, %r318;
	cvt.rn.f64.s32 	%fd375, %r323;
	add.f64 	%fd540, %fd540, %fd375;
	mul.lo.s32 	%r324, %r322, %r320;
	cvt.rn.f64.s32 	%fd376, %r324;
	add.f64 	%fd541, %fd541, %fd376;
	mul.lo.s32 	%r325, %r322, %r321;
	cvt.rn.f64.s32 	%fd377, %r325;
	add.f64 	%fd542, %fd542, %fd377;
$L__BB0_55:
	@%p30 bra 	$L__BB0_57;
	add.s32 	%r326, %r1, %r3;
	mul.lo.s32 	%r327, %r326, %r17;
	add.s32 	%r328, %r327, 2;
	cvt.u64.u32 	%rd166, %r328;
	add.s64 	%rd167, %rd1, %rd166;
	ld.global.u8 	%r329, [%rd167];
	add.s32 	%r330, %r327, 1;
	cvt.u64.u32 	%rd168, %r330;
	add.s64 	%rd169, %rd1, %rd168;
	ld.global.u8 	%r331, [%rd169];
	cvt.u64.u32 	%rd170, %r327;
	add.s64 	%rd171, %rd1, %rd170;
	ld.global.u8 	%r332, [%rd171];
	ld.const.u32 	%r333, [mask+140];
	mul.lo.s32 	%r334, %r333, %r329;
	cvt.rn.f64.s32 	%fd378, %r334;
	add.f64 	%fd540, %fd540, %fd378;
	mul.lo.s32 	%r335, %r333, %r331;
	cvt.rn.f64.s32 	%fd379, %r335;
	add.f64 	%fd541, %fd541, %fd379;
	mul.lo.s32 	%r336, %r333, %r332;
	cvt.rn.f64.s32 	%fd380, %r336;
	add.f64 	%fd542, %fd542, %fd380;
$L__BB0_57:
	@%p38 bra 	$L__BB0_59;
	add.s32 	%r337, %r6, %r3;
	mul.lo.s32 	%r338, %r337, %r17;
	add.s32 	%r339, %r338, 2;
	cvt.u64.u32 	%rd172, %r339;
	add.s64 	%rd173, %rd1, %rd172;
	ld.global.u8 	%r340, [%rd173];
	add.s32 	%r341, %r338, 1;
	cvt.u64.u32 	%rd174, %r341;
	add.s64 	%rd175, %rd1, %rd174;
	ld.global.u8 	%r342, [%rd175];
	cvt.u64.u32 	%rd176, %r338;
	add.s64 	%rd177, %rd1, %rd176;
	ld.global.u8 	%r343, [%rd177];
	ld.const.u32 	%r344, [mask+160];
	mul.lo.s32 	%r345, %r344, %r340;
	cvt.rn.f64.s32 	%fd381, %r345;
	add.f64 	%fd540, %fd540, %fd381;
	mul.lo.s32 	%r346, %r344, %r342;
	cvt.rn.f64.s32 	%fd382, %r346;
	add.f64 	%fd541, %fd541, %fd382;
	mul.lo.s32 	%r347, %r344, %r343;
	cvt.rn.f64.s32 	%fd383, %r347;
	add.f64 	%fd542, %fd542, %fd383;
$L__BB0_59:
	@%p46 bra 	$L__BB0_61;
	add.s32 	%r348, %r7, %r3;
	mul.lo.s32 	%r349, %r348, %r17;
	add.s32 	%r350, %r349, 2;
	cvt.u64.u32 	%rd178, %r350;
	add.s64 	%rd179, %rd1, %rd178;
	ld.global.u8 	%r351, [%rd179];
	add.s32 	%r352, %r349, 1;
	cvt.u64.u32 	%rd180, %r352;
	add.s64 	%rd181, %rd1, %rd180;
	ld.global.u8 	%r353, [%rd181];
	cvt.u64.u32 	%rd182, %r349;
	add.s64 	%rd183, %rd1, %rd182;
	ld.global.u8 	%r354, [%rd183];
	ld.const.u32 	%r355, [mask+180];
	mul.lo.s32 	%r356, %r355, %r351;
	cvt.rn.f64.s32 	%fd384, %r356;
	add.f64 	%fd540, %fd540, %fd384;
	mul.lo.s32 	%r357, %r355, %r353;
	cvt.rn.f64.s32 	%fd385, %r357;
	add.f64 	%fd541, %fd541, %fd385;
	mul.lo.s32 	%r358, %r355, %r354;
	cvt.rn.f64.s32 	%fd386, %r358;
	add.f64 	%fd542, %fd542, %fd386;
$L__BB0_61:
	ld.param.u32 	%r648, [_Z11sobelKernelPhS_jjj_param_3];
	mov.u32 	%r359, %ctaid.y;
	mov.u32 	%r360, %ntid.y;
	mov.u32 	%r361, %tid.y;
	mad.lo.s32 	%r362, %r359, %r360, %r361;
	add.s32 	%r364, %r362, -1;
	setp.ge.u32 	%p134, %r364, %r18;
	setp.lt.s32 	%p135, %r1, 2;
	setp.ge.u32 	%p136, %r4, %r648;
	or.pred  	%p137, %p136, %p134;
	or.pred  	%p138, %p137, %p135;
	@%p138 bra 	$L__BB0_63;
	add.s32 	%r365, %r4, %r9;
	mul.lo.s32 	%r366, %r365, %r17;
	add.s32 	%r367, %r366, 2;
	cvt.u64.u32 	%rd184, %r367;
	add.s64 	%rd185, %rd1, %rd184;
	ld.global.u8 	%r368, [%rd185];
	add.s32 	%r369, %r366, 1;
	cvt.u64.u32 	%rd186, %r369;
	add.s64 	%rd187, %rd1, %rd186;
	ld.global.u8 	%r370, [%rd187];
	cvt.u64.u32 	%rd188, %r366;
	add.s64 	%rd189, %rd1, %rd188;
	ld.global.u8 	%r371, [%rd189];
	ld.const.u32 	%r372, [mask+104];
	mul.lo.s32 	%r373, %r372, %r368;
	cvt.rn.f64.s32 	%fd387, %r373;
	add.f64 	%fd540, %fd540, %fd387;
	mul.lo.s32 	%r374, %r372, %r370;
	cvt.rn.f64.s32 	%fd388, %r374;
	add.f64 	%fd541, %fd541, %fd388;
	mul.lo.s32 	%r375, %r372, %r371;
	cvt.rn.f64.s32 	%fd389, %r375;
	add.f64 	%fd542, %fd542, %fd389;
$L__BB0_63:
	ld.param.u32 	%r649, [_Z11sobelKernelPhS_jjj_param_3];
	mov.u32 	%r376, %ctaid.y;
	mov.u32 	%r377, %ntid.y;
	mov.u32 	%r378, %tid.y;
	mad.lo.s32 	%r379, %r376, %r377, %r378;
	add.s32 	%r381, %r379, -1;
	setp.ge.u32 	%p139, %r381, %r18;
	setp.lt.s32 	%p140, %r1, 1;
	setp.ge.u32 	%p141, %r5, %r649;
	or.pred  	%p142, %p141, %p139;
	or.pred  	%p143, %p142, %p140;
	@%p143 bra 	$L__BB0_65;
	add.s32 	%r382, %r5, %r9;
	mul.lo.s32 	%r383, %r382, %r17;
	add.s32 	%r384, %r383, 2;
	cvt.u64.u32 	%rd190, %r384;
	add.s64 	%rd191, %rd1, %rd190;
	ld.global.u8 	%r385, [%rd191];
	add.s32 	%r386, %r383, 1;
	cvt.u64.u32 	%rd192, %r386;
	add.s64 	%rd193, %rd1, %rd192;
	ld.global.u8 	%r387, [%rd193];
	cvt.u64.u32 	%rd194, %r383;
	add.s64 	%rd195, %rd1, %rd194;
	ld.global.u8 	%r388, [%rd195];
	ld.const.u32 	%r389, [mask+124];
	mul.lo.s32 	%r390, %r389, %r385;
	cvt.rn.f64.s32 	%fd390, %r390;
	add.f64 	%fd540, %fd540, %fd390;
	mul.lo.s32 	%r391, %r389, %r387;
	cvt.rn.f64.s32 	%fd391, %r391;
	add.f64 	%fd541, %fd541, %fd391;
	mul.lo.s32 	%r392, %r389, %r388;
	cvt.rn.f64.s32 	%fd392, %r392;
	add.f64 	%fd542, %fd542, %fd392;
$L__BB0_65:
	setp.lt.s32 	%p144, %r1, 0;
	mov.u32 	%r393, %ctaid.y;
	mov.u32 	%r394, %ntid.y;
	mov.u32 	%r395, %tid.y;
	mad.lo.s32 	%r396, %r393, %r394, %r395;
	add.s32 	%r398, %r396, -1;
	setp.ge.u32 	%p145, %r398, %r18;
	or.pred  	%p146, %p144, %p145;
	@%p146 bra 	$L__BB0_67;
	add.s32 	%r399, %r1, %r9;
	mul.lo.s32 	%r400, %r399, %r17;
	add.s32 	%r401, %r400, 2;
	cvt.u64.u32 	%rd196, %r401;
	add.s64 	%rd197, %rd1, %rd196;
	ld.global.u8 	%r402, [%rd197];
	add.s32 	%r403, %r400, 1;
	cvt.u64.u32 	%rd198, %r403;
	add.s64 	%rd199, %rd1, %rd198;
	ld.global.u8 	%r404, [%rd199];
	cvt.u64.u32 	%rd200, %r400;
	add.s64 	%rd201, %rd1, %rd200;
	ld.global.u8 	%r405, [%rd201];
	ld.const.u32 	%r406, [mask+144];
	mul.lo.s32 	%r407, %r406, %r402;
	cvt.rn.f64.s32 	%fd393, %r407;
	add.f64 	%fd540, %fd540, %fd393;
	mul.lo.s32 	%r408, %r406, %r404;
	cvt.rn.f64.s32 	%fd394, %r408;
	add.f64 	%fd541, %fd541, %fd394;
	mul.lo.s32 	%r409, %r406, %r405;
	cvt.rn.f64.s32 	%fd395, %r409;
	add.f64 	%fd542, %fd542, %fd395;
$L__BB0_67:
	ld.param.u32 	%r650, [_Z11sobelKernelPhS_jjj_param_3];
	mov.u32 	%r410, %ctaid.y;
	mov.u32 	%r411, %ntid.y;
	mov.u32 	%r412, %tid.y;
	mad.lo.s32 	%r413, %r410, %r411, %r412;
	add.s32 	%r415, %r413, -1;
	setp.ge.u32 	%p147, %r415, %r18;
	setp.lt.s32 	%p148, %r1, -1;
	setp.ge.u32 	%p149, %r6, %r650;
	or.pred  	%p150, %p149, %p147;
	or.pred  	%p151, %p150, %p148;
	@%p151 bra 	$L__BB0_69;
	add.s32 	%r416, %r6, %r9;
	mul.lo.s32 	%r417, %r416, %r17;
	add.s32 	%r418, %r417, 2;
	cvt.u64.u32 	%rd202, %r418;
	add.s64 	%rd203, %rd1, %rd202;
	ld.global.u8 	%r419, [%rd203];
	add.s32 	%r420, %r417, 1;
	cvt.u64.u32 	%rd204, %r420;
	add.s64 	%rd205, %rd1, %rd204;
	ld.global.u8 	%r421, [%rd205];
	cvt.u64.u32 	%rd206, %r417;
	add.s64 	%rd207, %rd1, %rd206;
	ld.global.u8 	%r422, [%rd207];
	ld.const.u32 	%r423, [mask+164];
	mul.lo.s32 	%r424, %r423, %r419;
	cvt.rn.f64.s32 	%fd396, %r424;
	add.f64 	%fd540, %fd540, %fd396;
	mul.lo.s32 	%r425, %r423, %r421;
	cvt.rn.f64.s32 	%fd397, %r425;
	add.f64 	%fd541, %fd541, %fd397;
	mul.lo.s32 	%r426, %r423, %r422;
	cvt.rn.f64.s32 	%fd398, %r426;
	add.f64 	%fd542, %fd542, %fd398;
$L__BB0_69:
	ld.param.u32 	%r651, [_Z11sobelKernelPhS_jjj_param_3];
	mov.u32 	%r427, %ctaid.y;
	mov.u32 	%r428, %ntid.y;
	mov.u32 	%r429, %tid.y;
	mad.lo.s32 	%r430, %r427, %r428, %r429;
	add.s32 	%r432, %r430, -1;
	setp.ge.u32 	%p152, %r432, %r18;
	setp.lt.s32 	%p153, %r1, -2;
	setp.ge.u32 	%p154, %r7, %r651;
	or.pred  	%p155, %p154, %p152;
	or.pred  	%p156, %p155, %p153;
	@%p156 bra 	$L__BB0_71;
	add.s32 	%r433, %r7, %r9;
	mul.lo.s32 	%r434, %r433, %r17;
	add.s32 	%r435, %r434, 2;
	cvt.u64.u32 	%rd208, %r435;
	add.s64 	%rd209, %rd1, %rd208;
	ld.global.u8 	%r436, [%rd209];
	add.s32 	%r437, %r434, 1;
	cvt.u64.u32 	%rd210, %r437;
	add.s64 	%rd211, %rd1, %rd210;
	ld.global.u8 	%r438, [%rd211];
	cvt.u64.u32 	%rd212, %r434;
	add.s64 	%rd213, %rd1, %rd212;
	ld.global.u8 	%r439, [%rd213];
	ld.const.u32 	%r440, [mask+184];
	mul.lo.s32 	%r441, %r440, %r436;
	cvt.rn.f64.s32 	%fd399, %r441;
	add.f64 	%fd540, %fd540, %fd399;
	mul.lo.s32 	%r442, %r440, %r438;
	cvt.rn.f64.s32 	%fd400, %r442;
	add.f64 	%fd541, %fd541, %fd400;
	mul.lo.s32 	%r443, %r440, %r439;
	cvt.rn.f64.s32 	%fd401, %r443;
	add.f64 	%fd542, %fd542, %fd401;
$L__BB0_71:
	ld.param.u32 	%r652, [_Z11sobelKernelPhS_jjj_param_3];
	setp.lt.s32 	%p157, %r1, 2;
	setp.ge.u32 	%p158, %r4, %r652;
	or.pred  	%p159, %p157, %p158;
	@%p159 bra 	$L__BB0_73;
	add.s32 	%r444, %r4, %r10;
	mul.lo.s32 	%r445, %r444, %r17;
	add.s32 	%r446, %r445, 2;
	cvt.u64.u32 	%rd214, %r446;
	add.s64 	%rd215, %rd1, %rd214;
	ld.global.u8 	%r447, [%rd215];
	add.s32 	%r448, %r445, 1;
	cvt.u64.u32 	%rd216, %r448;
	add.s64 	%rd217, %rd1, %rd216;
	ld.global.u8 	%r449, [%rd217];
	cvt.u64.u32 	%rd218, %r445;
	add.s64 	%rd219, %rd1, %rd218;
	ld.global.u8 	%r450, [%rd219];
	ld.const.u32 	%r451, [mask+108];
	mul.lo.s32 	%r452, %r451, %r447;
	cvt.rn.f64.s32 	%fd402, %r452;
	add.f64 	%fd540, %fd540, %fd402;
	mul.lo.s32 	%r453, %r451, %r449;
	cvt.rn.f64.s32 	%fd403, %r453;
	add.f64 	%fd541, %fd541, %fd403;
	mul.lo.s32 	%r454, %r451, %r450;
	cvt.rn.f64.s32 	%fd404, %r454;
	add.f64 	%fd542, %fd542, %fd404;
$L__BB0_73:
	ld.param.u32 	%r653, [_Z11sobelKernelPhS_jjj_param_3];
	setp.lt.s32 	%p160, %r1, 1;
	setp.ge.u32 	%p161, %r5, %r653;
	or.pred  	%p162, %p160, %p161;
	@%p162 bra 	$L__BB0_75;
	add.s32 	%r455, %r5, %r10;
	mul.lo.s32 	%r456, %r455, %r17;
	add.s32 	%r457, %r456, 2;
	cvt.u64.u32 	%rd220, %r457;
	add.s64 	%rd221, %rd1, %rd220;
	ld.global.u8 	%r458, [%rd221];
	add.s32 	%r459, %r456, 1;
	cvt.u64.u32 	%rd222, %r459;
	add.s64 	%rd223, %rd1, %rd222;
	ld.global.u8 	%r460, [%rd223];
	cvt.u64.u32 	%rd224, %r456;
	add.s64 	%rd225, %rd1, %rd224;
	ld.global.u8 	%r461, [%rd225];
	ld.const.u32 	%r462, [mask+128];
	mul.lo.s32 	%r463, %r462, %r458;
	cvt.rn.f64.s32 	%fd405, %r463;
	add.f64 	%fd540, %fd540, %fd405;
	mul.lo.s32 	%r464, %r462, %r460;
	cvt.rn.f64.s32 	%fd406, %r464;
	add.f64 	%fd541, %fd541, %fd406;
	mul.lo.s32 	%r465, %r462, %r461;
	cvt.rn.f64.s32 	%fd407, %r465;
	add.f64 	%fd542, %fd542, %fd407;
$L__BB0_75:
	setp.lt.s32 	%p163, %r1, 0;
	@%p163 bra 	$L__BB0_77;
	add.s32 	%r466, %r1, %r10;
	mul.lo.s32 	%r467, %r466, %r17;
	add.s32 	%r468, %r467, 2;
	cvt.u64.u32 	%rd226, %r468;
	add.s64 	%rd227, %rd1, %rd226;
	ld.global.u8 	%r469, [%rd227];
	add.s32 	%r470, %r467, 1;
	cvt.u64.u32 	%rd228, %r470;
	add.s64 	%rd229, %rd1, %rd228;
	ld.global.u8 	%r471, [%rd229];
	cvt.u64.u32 	%rd230, %r467;
	add.s64 	%rd231, %rd1, %rd230;
	ld.global.u8 	%r472, [%rd231];
	ld.const.u32 	%r473, [mask+148];
	mul.lo.s32 	%r474, %r473, %r469;
	cvt.rn.f64.s32 	%fd408, %r474;
	add.f64 	%fd540, %fd540, %fd408;
	mul.lo.s32 	%r475, %r473, %r471;
	cvt.rn.f64.s32 	%fd409, %r475;
	add.f64 	%fd541, %fd541, %fd409;
	mul.lo.s32 	%r476, %r473, %r472;
	cvt.rn.f64.s32 	%fd410, %r476;
	add.f64 	%fd542, %fd542, %fd410;
$L__BB0_77:
	ld.param.u32 	%r654, [_Z11sobelKernelPhS_jjj_param_3];
	setp.lt.s32 	%p164, %r1, -1;
	setp.ge.u32 	%p165, %r6, %r654;
	or.pred  	%p166, %p164, %p165;
	@%p166 bra 	$L__BB0_79;
	add.s32 	%r477, %r6, %r10;
	mul.lo.s32 	%r478, %r477, %r17;
	add.s32 	%r479, %r478, 2;
	cvt.u64.u32 	%rd232, %r479;
	add.s64 	%rd233, %rd1, %rd232;
	ld.global.u8 	%r480, [%rd233];
	add.s32 	%r481, %r478, 1;
	cvt.u64.u32 	%rd234, %r481;
	add.s64 	%rd235, %rd1, %rd234;
	ld.global.u8 	%r482, [%rd235];
	cvt.u64.u32 	%rd236, %r478;
	add.s64 	%rd237, %rd1, %rd236;
	ld.global.u8 	%r483, [%rd237];
	ld.const.u32 	%r484, [mask+168];
	mul.lo.s32 	%r485, %r484, %r480;
	cvt.rn.f64.s32 	%fd411, %r485;
	add.f64 	%fd540, %fd540, %fd411;
	mul.lo.s32 	%r486, %r484, %r482;
	cvt.rn.f64.s32 	%fd412, %r486;
	add.f64 	%fd541, %fd541, %fd412;
	mul.lo.s32 	%r487, %r484, %r483;
	cvt.rn.f64.s32 	%fd413, %r487;
	add.f64 	%fd542, %fd542, %fd413;
$L__BB0_79:
	ld.param.u32 	%r655, [_Z11sobelKernelPhS_jjj_param_3];
	setp.lt.s32 	%p167, %r1, -2;
	setp.ge.u32 	%p168, %r7, %r655;
	or.pred  	%p169, %p167, %p168;
	@%p169 bra 	$L__BB0_81;
	add.s32 	%r488, %r7, %r10;
	mul.lo.s32 	%r489, %r488, %r17;
	add.s32 	%r490, %r489, 2;
	cvt.u64.u32 	%rd238, %r490;
	add.s64 	%rd239, %rd1, %rd238;
	ld.global.u8 	%r491, [%rd239];
	add.s32 	%r492, %r489, 1;
	cvt.u64.u32 	%rd240, %r492;
	add.s64 	%rd241, %rd1, %rd240;
	ld.global.u8 	%r493, [%rd241];
	cvt.u64.u32 	%rd242, %r489;
	add.s64 	%rd243, %rd1, %rd242;
	ld.global.u8 	%r494, [%rd243];
	ld.const.u32 	%r495, [mask+188];
	mul.lo.s32 	%r496, %r495, %r491;
	cvt.rn.f64.s32 	%fd414, %r496;
	add.f64 	%fd540, %fd540, %fd414;
	mul.lo.s32 	%r497, %r495, %r493;
	cvt.rn.f64.s32 	%fd415, %r497;
	add.f64 	%fd541, %fd541, %fd415;
	mul.lo.s32 	%r498, %r495, %r494;
	cvt.rn.f64.s32 	%fd416, %r498;
	add.f64 	%fd542, %fd542, %fd416;
$L__BB0_81:
	@%p87 bra 	$L__BB0_83;
	add.s32 	%r499, %r4, %r12;
	mul.lo.s32 	%r500, %r499, %r17;
	add.s32 	%r501, %r500, 2;
	cvt.u64.u32 	%rd244, %r501;
	add.s64 	%rd245, %rd1, %rd244;
	ld.global.u8 	%r502, [%rd245];
	add.s32 	%r503, %r500, 1;
	cvt.u64.u32 	%rd246, %r503;
	add.s64 	%rd247, %rd1, %rd246;
	ld.global.u8 	%r504, [%rd247];
	cvt.u64.u32 	%rd248, %r500;
	add.s64 	%rd249, %rd1, %rd248;
	ld.global.u8 	%r505, [%rd249];
	ld.const.u32 	%r506, [mask+112];
	mul.lo.s32 	%r507, %r506, %r502;
	cvt.rn.f64.s32 	%fd417, %r507;
	add.f64 	%fd540, %fd540, %fd417;
	mul.lo.s32 	%r508, %r506, %r504;
	cvt.rn.f64.s32 	%fd418, %r508;
	add.f64 	%fd541, %fd541, %fd418;
	mul.lo.s32 	%r509, %r506, %r505;
	cvt.rn.f64.s32 	%fd419, %r509;
	add.f64 	%fd542, %fd542, %fd419;
$L__BB0_83:
	@%p92 bra 	$L__BB0_85;
	add.s32 	%r510, %r5, %r12;
	mul.lo.s32 	%r511, %r510, %r17;
	add.s32 	%r512, %r511, 2;
	cvt.u64.u32 	%rd250, %r512;
	add.s64 	%rd251, %rd1, %rd250;
	ld.global.u8 	%r513, [%rd251];
	add.s32 	%r514, %r511, 1;
	cvt.u64.u32 	%rd252, %r514;
	add.s64 	%rd253, %rd1, %rd252;
	ld.global.u8 	%r515, [%rd253];
	cvt.u64.u32 	%rd254, %r511;
	add.s64 	%rd255, %rd1, %rd254;
	ld.global.u8 	%r516, [%rd255];
	ld.const.u32 	%r517, [mask+132];
	mul.lo.s32 	%r518, %r517, %r513;
	cvt.rn.f64.s32 	%fd420, %r518;
	add.f64 	%fd540, %fd540, %fd420;
	mul.lo.s32 	%r519, %r517, %r515;
	cvt.rn.f64.s32 	%fd421, %r519;
	add.f64 	%fd541, %fd541, %fd421;
	mul.lo.s32 	%r520, %r517, %r516;
	cvt.rn.f64.s32 	%fd422, %r520;
	add.f64 	%fd542, %fd542, %fd422;
$L__BB0_85:
	setp.lt.s32 	%p172, %r1, 0;
	mov.u32 	%r521, %ctaid.y;
	mov.u32 	%r522, %ntid.y;
	mov.u32 	%r523, %tid.y;
	mad.lo.s32 	%r524, %r521, %r522, %r523;
	add.s32 	%r526, %r524, 1;
	setp.ge.u32 	%p173, %r526, %r18;
	or.pred  	%p174, %p172, %p173;
	@%p174 bra 	$L__BB0_87;
	add.s32 	%r527, %r1, %r12;
	mul.lo.s32 	%r528, %r527, %r17;
	add.s32 	%r529, %r528, 2;
	cvt.u64.u32 	%rd256, %r529;
	add.s64 	%rd257, %rd1, %rd256;
	ld.global.u8 	%r530, [%rd257];
	add.s32 	%r531, %r528, 1;
	cvt.u64.u32 	%rd258, %r531;
	add.s64 	%rd259, %rd1, %rd258;
	ld.global.u8 	%r532, [%rd259];
	cvt.u64.u32 	%rd260, %r528;
	add.s64 	%rd261, %rd1, %rd260;
	ld.global.u8 	%r533, [%rd261];
	ld.const.u32 	%r534, [mask+152];
	mul.lo.s32 	%r535, %r534, %r530;
	cvt.rn.f64.s32 	%fd423, %r535;
	add.f64 	%fd540, %fd540, %fd423;
	mul.lo.s32 	%r536, %r534, %r532;
	cvt.rn.f64.s32 	%fd424, %r536;
	add.f64 	%fd541, %fd541, %fd424;
	mul.lo.s32 	%r537, %r534, %r533;
	cvt.rn.f64.s32 	%fd425, %r537;
	add.f64 	%fd542, %fd542, %fd425;
$L__BB0_87:
	@%p100 bra 	$L__BB0_89;
	add.s32 	%r538, %r6, %r12;
	mul.lo.s32 	%r539, %r538, %r17;
	add.s32 	%r540, %r539, 2;
	cvt.u64.u32 	%rd262, %r540;
	add.s64 	%rd263, %rd1, %rd262;
	ld.global.u8 	%r541, [%rd263];
	add.s32 	%r542, %r539, 1;
	cvt.u64.u32 	%rd264, %r542;
	add.s64 	%rd265, %rd1, %rd264;
	ld.global.u8 	%r543, [%rd265];
	cvt.u64.u32 	%rd266, %r539;
	add.s64 	%rd267, %rd1, %rd266;
	ld.global.u8 	%r544, [%rd267];
	ld.const.u32 	%r545, [mask+172];
	mul.lo.s32 	%r546, %r545, %r541;
	cvt.rn.f64.s32 	%fd426, %r546;
	add.f64 	%fd540, %fd540, %fd426;
	mul.lo.s32 	%r547, %r545, %r543;
	cvt.rn.f64.s32 	%fd427, %r547;
	add.f64 	%fd541, %fd541, %fd427;
	mul.lo.s32 	%r548, %r545, %r544;
	cvt.rn.f64.s32 	%fd428, %r548;
	add.f64 	%fd542, %fd542, %fd428;
$L__BB0_89:
	@%p105 bra 	$L__BB0_91;
	add.s32 	%r549, %r7, %r12;
	mul.lo.s32 	%r550, %r549, %r17;
	add.s32 	%r551, %r550, 2;
	cvt.u64.u32 	%rd268, %r551;
	add.s64 	%rd269, %rd1, %rd268;
	ld.global.u8 	%r552, [%rd269];
	add.s32 	%r553, %r550, 1;
	cvt.u64.u32 	%rd270, %r553;
	add.s64 	%rd271, %rd1, %rd270;
	ld.global.u8 	%r554, [%rd271];
	cvt.u64.u32 	%rd272, %r550;
	add.s64 	%rd273, %rd1, %rd272;
	ld.global.u8 	%r555, [%rd273];
	ld.const.u32 	%r556, [mask+192];
	mul.lo.s32 	%r557, %r556, %r552;
	cvt.rn.f64.s32 	%fd429, %r557;
	add.f64 	%fd540, %fd540, %fd429;
	mul.lo.s32 	%r558, %r556, %r554;
	cvt.rn.f64.s32 	%fd430, %r558;
	add.f64 	%fd541, %fd541, %fd430;
	mul.lo.s32 	%r559, %r556, %r555;
	cvt.rn.f64.s32 	%fd431, %r559;
	add.f64 	%fd542, %fd542, %fd431;
$L__BB0_91:
	@%p110 bra 	$L__BB0_93;
	add.s32 	%r560, %r4, %r14;
	mul.lo.s32 	%r561, %r560, %r17;
	add.s32 	%r562, %r561, 2;
	cvt.u64.u32 	%rd274, %r562;
	add.s64 	%rd275, %rd1, %rd274;
	ld.global.u8 	%r563, [%rd275];
	add.s32 	%r564, %r561, 1;
	cvt.u64.u32 	%rd276, %r564;
	add.s64 	%rd277, %rd1, %rd276;
	ld.global.u8 	%r565, [%rd277];
	cvt.u64.u32 	%rd278, %r561;
	add.s64 	%rd279, %rd1, %rd278;
	ld.global.u8 	%r566, [%rd279];
	ld.const.u32 	%r567, [mask+116];
	mul.lo.s32 	%r568, %r567, %r563;
	cvt.rn.f64.s32 	%fd432, %r568;
	add.f64 	%fd540, %fd540, %fd432;
	mul.lo.s32 	%r569, %r567, %r565;
	cvt.rn.f64.s32 	%fd433, %r569;
	add.f64 	%fd541, %fd541, %fd433;
	mul.lo.s32 	%r570, %r567, %r566;
	cvt.rn.f64.s32 	%fd434, %r570;
	add.f64 	%fd542, %fd542, %fd434;
$L__BB0_93:
	@%p115 bra 	$L__BB0_95;
	add.s32 	%r571, %r5, %r14;
	mul.lo.s32 	%r572, %r571, %r17;
	add.s32 	%r573, %r572, 2;
	cvt.u64.u32 	%rd280, %r573;
	add.s64 	%rd281, %rd1, %rd280;
	ld.global.u8 	%r574, [%rd281];
	add.s32 	%r575, %r572, 1;
	cvt.u64.u32 	%rd282, %r575;
	add.s64 	%rd283, %rd1, %rd282;
	ld.global.u8 	%r576, [%rd283];
	cvt.u64.u32 	%rd284, %r572;
	add.s64 	%rd285, %rd1, %rd284;
	ld.global.u8 	%r577, [%rd285];
	ld.const.u32 	%r578, [mask+136];
	mul.lo.s32 	%r579, %r578, %r574;
	cvt.rn.f64.s32 	%fd435, %r579;
	add.f64 	%fd540, %fd540, %fd435;
	mul.lo.s32 	%r580, %r578, %r576;
	cvt.rn.f64.s32 	%fd436, %r580;
	add.f64 	%fd541, %fd541, %fd436;
	mul.lo.s32 	%r581, %r578, %r577;
	cvt.rn.f64.s32 	%fd437, %r581;
	add.f64 	%fd542, %fd542, %fd437;
$L__BB0_95:
	setp.lt.s32 	%p179, %r1, 0;
	mov.u32 	%r583, %ntid.y;
	mov.u32 	%r584, %tid.y;
	mad.lo.s32 	%r585, %r521, %r583, %r584;
	add.s32 	%r587, %r585, 2;
	setp.ge.u32 	%p180, %r587, %r18;
	or.pred  	%p181, %p179, %p180;
	@%p181 bra 	$L__BB0_97;
	add.s32 	%r588, %r1, %r14;
	mul.lo.s32 	%r589, %r588, %r17;
	add.s32 	%r590, %r589, 2;
	cvt.u64.u32 	%rd286, %r590;
	add.s64 	%rd287, %rd1, %rd286;
	ld.global.u8 	%r591, [%rd287];
	add.s32 	%r592, %r589, 1;
	cvt.u64.u32 	%rd288, %r592;
	add.s64 	%rd289, %rd1, %rd288;
	ld.global.u8 	%r593, [%rd289];
	cvt.u64.u32 	%rd290, %r589;
	add.s64 	%rd291, %rd1, %rd290;
	ld.global.u8 	%r594, [%rd291];
	ld.const.u32 	%r595, [mask+156];
	mul.lo.s32 	%r596, %r595, %r591;
	cvt.rn.f64.s32 	%fd438, %r596;
	add.f64 	%fd540, %fd540, %fd438;
	mul.lo.s32 	%r597, %r595, %r593;
	cvt.rn.f64.s32 	%fd439, %r597;
	add.f64 	%fd541, %fd541, %fd439;
	mul.lo.s32 	%r598, %r595, %r594;
	cvt.rn.f64.s32 	%fd440, %r598;
	add.f64 	%fd542, %fd542, %fd440;
$L__BB0_97:
	@%p123 bra 	$L__BB0_99;
	add.s32 	%r599, %r6, %r14;
	mul.lo.s32 	%r600, %r599, %r17;
	add.s32 	%r601, %r600, 2;
	cvt.u64.u32 	%rd292, %r601;
	add.s64 	%rd293, %rd1, %rd292;
	ld.global.u8 	%r602, [%rd293];
	add.s32 	%r603, %r600, 1;
	cvt.u64.u32 	%rd294, %r603;
	add.s64 	%rd295, %rd1, %rd294;
	ld.global.u8 	%r604, [%rd295];
	cvt.u64.u32 	%rd296, %r600;
	add.s64 	%rd297, %rd1, %rd296;
	ld.global.u8 	%r605, [%rd297];
	ld.const.u32 	%r606, [mask+176];
	mul.lo.s32 	%r607, %r606, %r602;
	cvt.rn.f64.s32 	%fd441, %r607;
	add.f64 	%fd540, %fd540, %fd441;
	mul.lo.s32 	%r608, %r606, %r604;
	cvt.rn.f64.s32 	%fd442, %r608;
	add.f64 	%fd541, %fd541, %fd442;
	mul.lo.s32 	%r609, %r606, %r605;
	cvt.rn.f64.s32 	%fd443, %r609;
	add.f64 	%fd542, %fd542, %fd443;
$L__BB0_99:
	@%p128 bra 	$L__BB0_101;
	add.s32 	%r610, %r7, %r14;
	mul.lo.s32 	%r611, %r610, %r17;
	add.s32 	%r612, %r611, 2;
	cvt.u64.u32 	%rd298, %r612;
	add.s64 	%rd299, %rd1, %rd298;
	ld.global.u8 	%r613, [%rd299];
	add.s32 	%r614, %r611, 1;
	cvt.u64.u32 	%rd300, %r614;
	add.s64 	%rd301, %rd1, %rd300;
	ld.global.u8 	%r615, [%rd301];
	cvt.u64.u32 	%rd302, %r611;
	add.s64 	%rd303, %rd1, %rd302;
	ld.global.u8 	%r616, [%rd303];
	ld.const.u32 	%r617, [mask+196];
	mul.lo.s32 	%r618, %r617, %r613;
	cvt.rn.f64.s32 	%fd444, %r618;
	add.f64 	%fd540, %fd540, %fd444;
	mul.lo.s32 	%r619, %r617, %r615;
	cvt.rn.f64.s32 	%fd445, %r619;
	add.f64 	%fd541, %fd541, %fd445;
	mul.lo.s32 	%r620, %r617, %r616;
	cvt.rn.f64.s32 	%fd446, %r620;
	add.f64 	%fd542, %fd542, %fd446;
$L__BB0_101:
	ld.param.u64 	%rd311, [_Z11sobelKernelPhS_jjj_param_1];
	cvta.to.global.u64 	%rd304, %rd311;
	mul.f64 	%fd447, %fd540, %fd540;
	fma.rn.f64 	%fd448, %fd465, %fd465, %fd447;
	mul.f64 	%fd449, %fd541, %fd541;
	fma.rn.f64 	%fd450, %fd466, %fd466, %fd449;
	mul.f64 	%fd451, %fd542, %fd542;
	fma.rn.f64 	%fd452, %fd467, %fd467, %fd451;
	sqrt.rn.f64 	%fd453, %fd448;
	mul.f64 	%fd454, %fd453, 0d3FC0000000000000;
	sqrt.rn.f64 	%fd455, %fd450;
	mul.f64 	%fd456, %fd455, 0d3FC0000000000000;
	sqrt.rn.f64 	%fd457, %fd452;
	mul.f64 	%fd458, %fd457, 0d3FC0000000000000;
	min.f64 	%fd459, %fd454, 0d406FE00000000000;
	cvt.rzi.u32.f64 	%r621, %fd459;
	add.s32 	%r622, %r10, %r1;
	mul.lo.s32 	%r623, %r622, %r17;
	add.s32 	%r624, %r623, 2;
	cvt.u64.u32 	%rd305, %r624;
	add.s64 	%rd306, %rd304, %rd305;
	st.global.u8 	[%rd306], %r621;
	min.f64 	%fd460, %fd456, 0d406FE00000000000;
	cvt.rzi.u32.f64 	%r625, %fd460;
	add.s32 	%r626, %r623, 1;
	cvt.u64.u32 	%rd307, %r626;
	add.s64 	%rd308, %rd304, %rd307;
	st.global.u8 	[%rd308], %r625;
	min.f64 	%fd461, %fd458, 0d406FE00000000000;
	cvt.rzi.u32.f64 	%r627, %fd461;
	cvt.u64.u32 	%rd309, %r623;
	add.s64 	%rd310, %rd304, %rd309;
	st.global.u8 	[%rd310], %r627;
$L__BB0_102:
	ret;

}


// ===== COMPILED SASS (sm_100) =====

	.target	sm_100

	.elftype	@"ET_EXEC"


//--------------------- .note.nv.tkinfo           --------------------------
	.section	.note.nv.tkinfo,"",@"SHT_NOTE"
	.sectionflags	@"SHF_NOTE_NV_TKINFO"
	.tkinfo
        /*0018*/ 	.word	0x00000002
        /*0030*/ 	.string	""
        /*0030*/ 	.string	"ptxas"
        /*0030*/ 	.string	"Cuda compilation tools, release 13.0, V13.0.88"
        /*0030*/ 	.string	"Build cuda_13.0.r13.0/compiler.36424714_0"
        /*0030*/ 	.string	"-arch sm_100 -m 64 "



//--------------------- .note.nv.cuinfo           --------------------------
	.section	.note.nv.cuinfo,"",@"SHT_NOTE"
	.sectionflags	@"SHF_NOTE_NV_CUINFO"
        /*0018*/ 	.short	0x0002
        /*001a*/ 	.short	0x0064
        /*001c*/ 	.short	0x0082
	.zero		2


//--------------------- .nv.info                  --------------------------
	.section	.nv.info,"",@"SHT_CUDA_INFO"
	.align	4


	//----- nvinfo : EIATTR_REGCOUNT
	.align		4
        /*0000*/ 	.byte	0x04, 0x2f
        /*0002*/ 	.short	(.L_2 - .L_1)
	.align		4
.L_1:
        /*0004*/ 	.word	index@(_Z11sobelKernelPhS_jjj)
        /*0008*/ 	.word	0x00000028


	//----- nvinfo : EIATTR_FRAME_SIZE
	.align		4
.L_2:
        /*000c*/ 	.byte	0x04, 0x11
        /*000e*/ 	.short	(.L_4 - .L_3)
	.align		4
.L_3:
        /*0010*/ 	.word	index@($__internal_0_$__cuda_sm20_dsqrt_rn_f64_mediumpath_v1)
        /*0014*/ 	.word	0x00000000


	//----- nvinfo : EIATTR_FRAME_SIZE
	.align		4
.L_4:
        /*0018*/ 	.byte	0x04, 0x11
        /*001a*/ 	.short	(.L_6 - .L_5)
	.align		4
.L_5:
        /*001c*/ 	.word	index@(_Z11sobelKernelPhS_jjj)
        /*0020*/ 	.word	0x00000000


	//----- nvinfo : EIATTR_MIN_STACK_SIZE
	.align		4
.L_6:
        /*0024*/ 	.byte	0x04, 0x12
        /*0026*/ 	.short	(.L_8 - .L_7)
	.align		4
.L_7:
        /*0028*/ 	.word	index@(_Z11sobelKernelPhS_jjj)
        /*002c*/ 	.word	0x00000000
.L_8:


//--------------------- .nv.compat                --------------------------
	.section	.nv.compat,"",@"SHT_CUDA_COMPAT_INFO"
	.align	4
        /*0000*/ 	.byte	0x02, 0x09, 0x00, 0x00, 0x02, 0x02, 0x01, 0x00, 0x02, 0x05, 0x05, 0x00, 0x03, 0x07, 0x01, 0x01
        /*0010*/ 	.byte	0x02, 0x03, 0x00, 0x00, 0x02, 0x06, 0x01, 0x00, 0x04, 0x0b, 0x08, 0x00, 0x01, 0x00, 0x00, 0x00
        /*0020*/ 	.byte	0x00, 0x00, 0x00, 0x00


//--------------------- .nv.info._Z11sobelKernelPhS_jjj --------------------------
	.section	.nv.info._Z11sobelKernelPhS_jjj,"",@"SHT_CUDA_INFO"
	.sectionflags	@""
	.align	4


	//----- nvinfo : EIATTR_CUDA_API_VERSION
	.align		4
        /*0000*/ 	.byte	0x04, 0x37
        /*0002*/ 	.short	(.L_10 - .L_9)
.L_9:
        /*0004*/ 	.word	0x00000082


	//----- nvinfo : EIATTR_KPARAM_INFO
	.align		4
.L_10:
        /*0008*/ 	.byte	0x04, 0x17
        /*000a*/ 	.short	(.L_12 - .L_11)
.L_11:
        /*000c*/ 	.word	0x00000000
        /*0010*/ 	.short	0x0004
        /*0012*/ 	.short	0x0018
        /*0014*/ 	.byte	0x00, 0xf0, 0x11, 0x00


	//----- nvinfo : EIATTR_KPARAM_INFO
	.align		4
.L_12:
        /*0018*/ 	.byte	0x04, 0x17
        /*001a*/ 	.short	(.L_14 - .L_13)
.L_13:
        /*001c*/ 	.word	0x00000000
        /*0020*/ 	.short	0x0003
        /*0022*/ 	.short	0x0014
        /*0024*/ 	.byte	0x00, 0xf0, 0x11, 0x00


	//----- nvinfo : EIATTR_KPARAM_INFO
	.align		4
.L_14:
        /*0028*/ 	.byte	0x04, 0x17
        /*002a*/ 	.short	(.L_16 - .L_15)
.L_15:
        /*002c*/ 	.word	0x00000000
        /*0030*/ 	.short	0x0002
        /*0032*/ 	.short	0x0010
        /*0034*/ 	.byte	0x00, 0xf0, 0x11, 0x00


	//----- nvinfo : EIATTR_KPARAM_INFO
	.align		4
.L_16:
        /*0038*/ 	.byte	0x04, 0x17
        /*003a*/ 	.short	(.L_18 - .L_17)
.L_17:
        /*003c*/ 	.word	0x00000000
        /*0040*/ 	.short	0x0001
        /*0042*/ 	.short	0x0008
        /*0044*/ 	.byte	0x00, 0xf5, 0x21, 0x00


	//----- nvinfo : EIATTR_KPARAM_INFO
	.align		4
.L_18:
        /*0048*/ 	.byte	0x04, 0x17
        /*004a*/ 	.short	(.L_20 - .L_19)
.L_19:
        /*004c*/ 	.word	0x00000000
        /*0050*/ 	.short	0x0000
        /*0052*/ 	.short	0x0000
        /*0054*/ 	.byte	0x00, 0xf5, 0x21, 0x00


	//----- nvinfo : EIATTR_SPARSE_MMA_MASK
	.align		4
.L_20:
        /*0058*/ 	.byte	0x03, 0x50
        /*005a*/ 	.short	0x0000


	//----- nvinfo : EIATTR_MAXREG_COUNT
	.align		4
        /*005c*/ 	.byte	0x03, 0x1b
        /*005e*/ 	.short	0x00ff


	//----- nvinfo : EIATTR_MERCURY_ISA_VERSION
	.align		4
        /*0060*/ 	.byte	0x03, 0x5f
        /*0062*/ 	.short	0x0101


	//----- nvinfo : EIATTR_VRC_CTA_INIT_COUNT
	.align		4
        /*0064*/ 	.byte	0x02, 0x4a
	.zero		1
	.zero		1


	//----- nvinfo : EIATTR_EXIT_INSTR_OFFSETS
	.align		4
        /*0068*/ 	.byte	0x04, 0x1c
        /*006a*/ 	.short	(.L_22 - .L_21)


	//   ....[0]....
.L_21:
        /*006c*/ 	.word	0x000000c0


	//   ....[1]....
        /*0070*/ 	.word	0x000068a0


	//----- nvinfo : EIATTR_CRS_STACK_SIZE
	.align		4
.L_22:
        /*0074*/ 	.byte	0x04, 0x1e
        /*0076*/ 	.short	(.L_24 - .L_23)
.L_23:
        /*0078*/ 	.word	0x00000000


	//----- nvinfo : EIATTR_CBANK_PARAM_SIZE
	.align		4
.L_24:
        /*007c*/ 	.byte	0x03, 0x19
        /*007e*/ 	.short	0x001c


	//----- nvinfo : EIATTR_PARAM_CBANK
	.align		4
        /*0080*/ 	.byte	0x04, 0x0a
        /*0082*/ 	.short	(.L_26 - .L_25)
	.align		4
.L_25:
        /*0084*/ 	.word	index@(.nv.constant0._Z11sobelKernelPhS_jjj)
        /*0088*/ 	.short	0x0380
        /*008a*/ 	.short	0x001c


	//----- nvinfo : EIATTR_SW_WAR
	.align		4
.L_26:
        /*008c*/ 	.byte	0x04, 0x36
        /*008e*/ 	.short	(.L_28 - .L_27)
.L_27:
        /*0090*/ 	.word	0x00000008
.L_28:


//--------------------- .nv.callgraph             --------------------------
	.section	.nv.callgraph,"",@"SHT_CUDA_CALLGRAPH"
	.align	4
	.sectionentsize	8
	.align		4
        /*0000*/ 	.word	0x00000000
	.align		4
        /*0004*/ 	.word	0xffffffff
	.align		4
        /*0008*/ 	.word	0x00000000
	.align		4
        /*000c*/ 	.word	0xfffffffe
	.align		4
        /*0010*/ 	.word	0x00000000
	.align		4
        /*0014*/ 	.word	0xfffffffd
	.align		4
        /*0018*/ 	.word	0x00000000
	.align		4
        /*001c*/ 	.word	0xfffffffc


//--------------------- .nv.constant3             --------------------------
	.section	.nv.constant3,"a",@progbits
	.align	4
.nv.constant3:
	.type		mask,@object
	.size		mask,(.L_0 - mask)
mask:
        /*0000*/ 	.byte	0xff, 0xff, 0xff, 0xff, 0xfc, 0xff, 0xff, 0xff, 0xfa, 0xff, 0xff, 0xff, 0xfc, 0xff, 0xff, 0xff
        /* <DEDUP_REMOVED lines=11> */
        /*00c0*/ 	.byte	0x02, 0x00, 0x00, 0x00, 0x01, 0x00, 0x00, 0x00
.L_0:


//--------------------- .text._Z11sobelKernelPhS_jjj --------------------------
	.section	.text._Z11sobelKernelPhS_jjj,"ax",@progbits
	.align	128
        .global         _Z11sobelKernelPhS_jjj
        .type           _Z11sobelKernelPhS_jjj,@function
        .size           _Z11sobelKernelPhS_jjj,(.L_x_111 - _Z11sobelKernelPhS_jjj)
        .other          _Z11sobelKernelPhS_jjj,@"STO_CUDA_ENTRY STV_DEFAULT"
_Z11sobelKernelPhS_jjj:
.text._Z11sobelKernelPhS_jjj:
[----:B------:R-:W-:Y:S01]  /*0000*/  LDC R1, c[0x0][0x37c] ;  /* 0x0000df00ff017b82 */ /* 0x000fe20000000800 */
[----:B------:R-:W0:Y:S07]  /*0010*/  S2R R0, SR_TID.Y ;  /* 0x0000000000007919 */ /* 0x000e2e0000002200 */
[----:B------:R-:W1:Y:S01]  /*0020*/  LDC R2, c[0x0][0x360] ;  /* 0x0000d800ff027b82 */ /* 0x000e620000000800 */
[----:B------:R-:W1:Y:S07]  /*0030*/  S2R R3, SR_TID.X ;  /* 0x0000000000037919 */ /* 0x000e6e0000002100 */
[----:B------:R-:W0:Y:S08]  /*0040*/  S2UR UR6, SR_CTAID.Y ;  /* 0x00000000000679c3 */ /* 0x000e300000002600 */
[----:B------:R-:W0:Y:S08]  /*0050*/  LDC R11, c[0x0][0x364] ;  /* 0x0000d900ff0b7b82 */ /* 0x000e300000000800 */
[----:B------:R-:W1:Y:S08]  /*0060*/  S2UR UR4, SR_CTAID.X ;  /* 0x00000000000479c3 */ /* 0x000e700000002500 */
[----:B------:R-:W2:Y:S01]  /*0070*/  LDC.64 R20, c[0x0][0x390] ;  /* 0x0000e400ff147b82 */ /* 0x000ea20000000a00 */
[----:B0-----:R-:W-:-:S02]  /*0080*/  IMAD R11, R11, UR6, R0 ;  /* 0x000000060b0b7c24 */ /* 0x001fc4000f8e0200 */
[----:B-1----:R-:W-:-:S03]  /*0090*/  IMAD R2, R2, UR4, R3 ;  /* 0x0000000402027c24 */ /* 0x002fc6000f8e0203 */
[----:B--2---:R-:W-:-:S04]  /*00a0*/  ISETP.GE.U32.AND P0, PT, R11, R20, PT ;  /* 0x000000140b00720c */ /* 0x004fc80003f06070 */
[----:B------:R-:W-:-:S13]  /*00b0*/  ISETP.GE.U32.OR P0, PT, R2, R21, P0 ;  /* 0x000000150200720c */ /* 0x000fda0000706470 */
[----:B------:R-:W-:Y:S05]  /*00c0*/  @P0 EXIT ;  /* 0x000000000000094d */ /* 0x000fea0003800000 */
[C---:B------:R-:W-:Y:S01]  /*00d0*/  VIADD R4, R11.reuse, 0xfffffffe ;  /* 0xfffffffe0b047836 */ /* 0x040fe20000000000 */
[C---:B------:R-:W-:Y:S01]  /*00e0*/  IADD3 R8, PT, PT, R2.reuse, -0x1, RZ ;  /* 0xffffffff02087810 */ /* 0x040fe20007ffe0ff */
[C---:B------:R-:W-:Y:S01]  /*00f0*/  VIADD R6, R2.reuse, 0xfffffffe ;  /* 0xfffffffe02067836 */ /* 0x040fe20000000000 */
[----:B------:R-:W0:Y:S01]  /*0100*/  LDCU.64 UR4, c[0x0][0x358] ;  /* 0x00006b00ff0477ac */ /* 0x000e220008000a00 */
[----:B------:R-:W-:Y:S01]  /*0110*/  VIADD R10, R2, 0x1 ;  /* 0x00000001020a7836 */ /* 0x000fe20000000000 */
[----:B------:R-:W-:Y:S01]  /*0120*/  ISETP.GE.U32.AND P0, PT, R4, R20, PT ;  /* 0x000000140400720c */ /* 0x000fe20003f06070 */
[----:B------:R-:W-:Y:S01]  /*0130*/  VIADD R12, R2, 0x2 ;  /* 0x00000002020c7836 */ /* 0x000fe20000000000 */
[----:B------:R-:W-:Y:S01]  /*0140*/  ISETP.GE.U32.AND P4, PT, R6, R21, PT ;  /* 0x000000150600720c */ /* 0x000fe20003f86070 */
[----:B------:R-:W-:Y:S01]  /*0150*/  BSSY.RECONVERGENT B0, `(.L_x_0) ;  /* 0x000002f000007945 */ /* 0x000fe20003800200 */
[----:B------:R-:W-:Y:S02]  /*0160*/  ISETP.GT.U32.AND P0, PT, R11, 0x1, !P0 ;  /* 0x000000010b00780c */ /* 0x000fe40004704070 */
[----:B------:R-:W-:-:S02]  /*0170*/  CS2R R18, SRZ ;  /* 0x0000000000127805 */ /* 0x000fc4000001ff00 */
[----:B------:R-:W-:Y:S02]  /*0180*/  ISETP.GT.AND P4, PT, R2, 0x1, !P4 ;  /* 0x000000010200780c */ /* 0x000fe40006784270 */
[----:B------:R-:W-:Y:S02]  /*0190*/  CS2R R16, SRZ ;  /* 0x0000000000107805 */ /* 0x000fe4000001ff00 */
[----:B------:R-:W-:Y:S02]  /*01a0*/  ISETP.GE.U32.AND P2, PT, R10, R21, PT ;  /* 0x000000150a00720c */ /* 0x000fe40003f46070 */
[----:B------:R-:W-:Y:S02]  /*01b0*/  CS2R R14, SRZ ;  /* 0x00000000000e7805 */ /* 0x000fe4000001ff00 */
[----:B------:R-:W-:Y:S02]  /*01c0*/  PLOP3.LUT P5, PT, P4, P0, PT, 0x80, 0x8 ;  /* 0x000000000008781c */ /* 0x000fe400027a1070 */
[----:B------:R-:W-:-:S02]  /*01d0*/  ISETP.GT.AND P2, PT, R2, -0x2, !P2 ;  /* 0xfffffffe0200780c */ /* 0x000fc40005744270 */
[----:B------:R-:W-:Y:S02]  /*01e0*/  P2R R28, PR, RZ, 0x20 ;  /* 0x00000020ff1c7803 */ /* 0x000fe40000000000 */
[----:B------:R-:W-:Y:S02]  /*01f0*/  PLOP3.LUT P6, PT, P2, P0, PT, 0x80, 0x8 ;  /* 0x000000000008781c */ /* 0x000fe400017c1070 */
[----:B------:R-:W-:Y:S02]  /*0200*/  ISETP.NE.AND P2, PT, R28, RZ, PT ;  /* 0x000000ff1c00720c */ /* 0x000fe40003f45270 */
[-C--:B------:R-:W-:Y:S02]  /*0210*/  ISETP.GE.U32.AND P3, PT, R8, R21.reuse, PT ;  /* 0x000000150800720c */ /* 0x080fe40003f66070 */
[----:B------:R-:W-:Y:S02]  /*0220*/  ISETP.GE.U32.AND P1, PT, R12, R21, PT ;  /* 0x000000150c00720c */ /* 0x000fe40003f26070 */
[----:B------:R-:W-:-:S02]  /*0230*/  ISETP.GT.AND P3, PT, R2, RZ, !P3 ;  /* 0x000000ff0200720c */ /* 0x000fc40005f64270 */
[C---:B------:R-:W-:Y:S02]  /*0240*/  ISETP.GT.AND P1, PT, R2.reuse, -0x3, !P1 ;  /* 0xfffffffd0200780c */ /* 0x040fe40004f24270 */
[----:B------:R-:W-:Y:S02]  /*0250*/  PLOP3.LUT P3, PT, P3, P0, PT, 0x80, 0x8 ;  /* 0x000000000008781c */ /* 0x000fe40001f61070 */
[----:B------:R-:W-:Y:S02]  /*0260*/  ISETP.GT.AND P4, PT, R2, -0x1, P0 ;  /* 0xffffffff0200780c */ /* 0x000fe40000784270 */
[----:B------:R-:W-:Y:S02]  /*0270*/  PLOP3.LUT P5, PT, P1, P0, PT, 0x80, 0x8 ;  /* 0x000000000008781c */ /* 0x000fe40000fa1070 */
[----:B------:R-:W-:Y:S02]  /*0280*/  P2R R29, PR, RZ, 0x8 ;  /* 0x00000008ff1d7803 */ /* 0x000fe40000000000 */
[----:B------:R-:W-:-:S02]  /*0290*/  P2R R30, PR, RZ, 0x10 ;  /* 0x00000010ff1e7803 */ /* 0x000fc40000000000 */
[----:B------:R-:W-:Y:S02]  /*02a0*/  IADD3 R3, PT, PT, R11, -0x1, RZ ;  /* 0xffffffff0b037810 */ /* 0x000fe40007ffe0ff */
[----:B------:R-:W-:Y:S02]  /*02b0*/  P2R R31, PR, RZ, 0x40 ;  /* 0x00000040ff1f7803 */ /* 0x000fe40000000000 */
[----:B------:R-:W-:Y:S01]  /*02c0*/  P2R R32, PR, RZ, 0x20 ;  /* 0x00000020ff207803 */ /* 0x000fe20000000000 */
[----:B0-----:R-:W-:Y:S06]  /*02d0*/  @!P2 BRA `(.L_x_1) ;  /* 0x000000000058a947 */ /* 0x001fec0003800000 */
[----:B------:R-:W0:Y:S01]  /*02e0*/  LDCU UR7, c[0x0][0x398] ;  /* 0x00007300ff0777ac */ /* 0x000e220008000800 */
[----:B------:R-:W-:Y:S01]  /*02f0*/  IMAD R5, R4, R21, R6 ;  /* 0x0000001504057224 */ /* 0x000fe200078e0206 */
[----:B------:R-:W1:Y:S03]  /*0300*/  LDCU.64 UR8, c[0x0][0x380] ;  /* 0x00007000ff0877ac */ /* 0x000e660008000a00 */
[----:B0-----:R-:W-:Y:S01]  /*0310*/  IMAD R5, R5, UR7, RZ ;  /* 0x0000000705057c24 */ /* 0x001fe2000f8e02ff */
[----:B------:R-:W0:Y:S03]  /*0320*/  LDCU UR7, c[0x3][URZ] ;  /* 0x00c00000ff0777ac */ /* 0x000e260008000800 */
[C---:B------:R-:W-:Y:S01]  /*0330*/  VIADD R26, R5.reuse, 0x2 ;  /* 0x00000002051a7836 */ /* 0x040fe20000000000 */
[C---:B-1----:R-:W-:Y:S01]  /*0340*/  IADD3 R22, P0, PT, R5.reuse, UR8, RZ ;  /* 0x0000000805167c10 */ /* 0x042fe2000ff1e0ff */
[----:B------:R-:W-:-:S03]  /*0350*/  VIADD R5, R5, 0x1 ;  /* 0x0000000105057836 */ /* 0x000fc60000000000 */
[----:B------:R-:W-:Y:S02]  /*0360*/  IADD3.X R23, PT, PT, RZ, UR9, RZ, P0, !PT ;  /* 0x00000009ff177c10 */ /* 0x000fe400087fe4ff */
[----:B------:R-:W-:Y:S02]  /*0370*/  IADD3 R26, P0, PT, R26, UR8, RZ ;  /* 0x000000081a1a7c10 */ /* 0x000fe4000ff1e0ff */
[----:B------:R-:W-:Y:S01]  /*0380*/  IADD3 R24, P1, PT, R5, UR8, RZ ;  /* 0x0000000805187c10 */ /* 0x000fe2000ff3e0ff */
[----:B------:R-:W0:Y:S02]  /*0390*/  LDG.E.U8 R22, desc[UR4][R22.64] ;  /* 0x0000000416167981 */ /* 0x000e24000c1e1100 */
[----:B------:R-:W-:Y:S02]  /*03a0*/  IMAD.X R27, RZ, RZ, UR9, P0 ;  /* 0x00000009ff1b7e24 */ /* 0x000fe400080e06ff */
[----:B------:R-:W-:-:S03]  /*03b0*/  IMAD.X R25, RZ, RZ, UR9, P1 ;  /* 0x00000009ff197e24 */ /* 0x000fc600088e06ff */
[----:B------:R-:W2:Y:S04]  /*03c0*/  LDG.E.U8 R26, desc[UR4][R26.64] ;  /* 0x000000041a1a7981 */ /* 0x000ea8000c1e1100 */
[----:B------:R-:W3:Y:S01]  /*03d0*/  LDG.E.U8 R24, desc[UR4][R24.64] ;  /* 0x0000000418187981 */ /* 0x000ee2000c1e1100 */
[----:B0-----:R-:W-:Y:S02]  /*03e0*/  IMAD R14, R22, UR7, RZ ;  /* 0x00000007160e7c24 */ /* 0x001fe4000f8e02ff */
[----:B--2---:R-:W-:Y:S02]  /*03f0*/  IMAD R18, R26, UR7, RZ ;  /* 0x000000071a127c24 */ /* 0x004fe4000f8e02ff */
[----:B---3--:R-:W-:Y:S02]  /*0400*/  IMAD R16, R24, UR7, RZ ;  /* 0x0000000718107c24 */ /* 0x008fe4000f8e02ff */
[----:B------:R-:W0:Y:S08]  /*0410*/  I2F.F64 R14, R14 ;  /* 0x0000000e000e7312 */ /* 0x000e300000201c00 */
[----:B------:R-:W1:Y:S08]  /*0420*/  I2F.F64 R18, R18 ;  /* 0x0000001200127312 */ /* 0x000e700000201c00 */
[----:B0-----:R-:W2:Y:S02]  /*0430*/  I2F.F64 R16, R16 ;  /* 0x0000001000107312 */ /* 0x001ea40000201c00 */
.L_x_1:
[----:B------:R-:W-:Y:S05]  /*0440*/  BSYNC.RECONVERGENT B0 ;  /* 0x0000000000007941 */ /* 0x000fea0003800200 */
.L_x_0:
[----:B------:R-:W-:Y:S04]  /*0450*/  BSSY.RECONVERGENT B0, `(.L_x_2) ;  /* 0x000001b000007945 */ /* 0x000fe80003800200 */
[----:B------:R-:W-:Y:S05]  /*0460*/  @!P3 BRA `(.L_x_3) ;  /* 0x000000000064b947 */ /* 0x000fea0003800000 */
[----:B------:R-:W0:Y:S01]  /*0470*/  LDCU UR7, c[0x0][0x398] ;  /* 0x00007300ff0777ac */ /* 0x000e220008000800 */
[----:B------:R-:W-:Y:S01]  /*0480*/  IMAD R5, R4, R21, R8 ;  /* 0x0000001504057224 */ /* 0x000fe200078e0208 */
[----:B------:R-:W3:Y:S03]  /*0490*/  LDCU.64 UR8, c[0x0][0x380] ;  /* 0x00007000ff0877ac */ /* 0x000ee60008000a00 */
[----:B0-----:R-:W-:Y:S01]  /*04a0*/  IMAD R5, R5, UR7, RZ ;  /* 0x0000000705057c24 */ /* 0x001fe2000f8e02ff */
[----:B------:R-:W0:Y:S04]  /*04b0*/  LDCU UR7, c[0x3][0x14] ;  /* 0x00c00280ff0777ac */ /* 0x000e280008000800 */
[----:B---3--:R-:W-:-:S02]  /*04c0*/  IADD3 R22, P0, PT, R5, UR8, RZ ;  /* 0x0000000805167c10 */ /* 0x008fc4000ff1e0ff */
[C---:B------:R-:W-:Y:S01]  /*04d0*/  IADD3 R26, PT, PT, R5.reuse, 0x2, RZ ;  /* 0x00000002051a7810 */ /* 0x040fe20007ffe0ff */
[----:B------:R-:W-:Y:S02]  /*04e0*/  VIADD R5, R5, 0x1 ;  /* 0x0000000105057836 */ /* 0x000fe40000000000 */
[----:B------:R-:W-:Y:S01]  /*04f0*/  IMAD.X R23, RZ, RZ, UR9, P0 ;  /* 0x00000009ff177e24 */ /* 0x000fe200080e06ff */
[----:B------:R-:W-:Y:S02]  /*0500*/  IADD3 R26, P0, PT, R26, UR8, RZ ;  /* 0x000000081a1a7c10 */ /* 0x000fe4000ff1e0ff */
[----:B------:R-:W-:Y:S02]  /*0510*/  IADD3 R24, P1, PT, R5, UR8, RZ ;  /* 0x0000000805187c10 */ /* 0x000fe4000ff3e0ff */
[----:B------:R-:W-:Y:S01]  /*0520*/  IADD3.X R27, PT, PT, RZ, UR9, RZ, P0, !PT ;  /* 0x00000009ff1b7c10 */ /* 0x000fe200087fe4ff */
[----:B------:R-:W0:Y:S02]  /*0530*/  LDG.E.U8 R22, desc[UR4][R22.64] ;  /* 0x0000000416167981 */ /* 0x000e24000c1e1100 */
[----:B------:R-:W-:-:S02]  /*0540*/  IMAD.X R25, RZ, RZ, UR9, P1 ;  /* 0x00000009ff197e24 */ /* 0x000fc400088e06ff */
[----:B------:R-:W3:Y:S04]  /*0550*/  LDG.E.U8 R26, desc[UR4][R26.64] ;  /* 0x000000041a1a7981 */ /* 0x000ee8000c1e1100 */
[----:B------:R-:W4:Y:S01]  /*0560*/  LDG.E.U8 R24, desc[UR4][R24.64] ;  /* 0x0000000418187981 */ /* 0x000f22000c1e1100 */
[----:B0-----:R-:W-:Y:S02]  /*0570*/  IMAD R34, R22, UR7, RZ ;  /* 0x0000000716227c24 */ /* 0x001fe4000f8e02ff */
[----:B---3--:R-:W-:-:S04]  /*0580*/  IMAD R5, R26, UR7, RZ ;  /* 0x000000071a057c24 */ /* 0x008fc8000f8e02ff */
[----:B------:R-:W0:Y:S01]  /*0590*/  I2F.F64 R34, R34 ;  /* 0x0000002200227312 */ /* 0x000e220000201c00 */
[----:B----4-:R-:W-:-:S07]  /*05a0*/  IMAD R36, R24, UR7, RZ ;  /* 0x0000000718247c24 */ /* 0x010fce000f8e02ff */
[----:B------:R-:W1:Y:S01]  /*05b0*/  I2F.F64 R22, R5 ;  /* 0x0000000500167312 */ /* 0x000e620000201c00 */
[----:B0-----:R-:W-:-:S07]  /*05c0*/  DADD R14, R14, R34 ;  /* 0x000000000e0e7229 */ /* 0x001fce0000000022 */
[----:B------:R-:W2:Y:S01]  /*05d0*/  I2F.F64 R36, R36 ;  /* 0x0000002400247312 */ /* 0x000ea20000201c00 */
[----:B-1----:R-:W-:Y:S02]  /*05e0*/  DADD R18, R18, R22 ;  /* 0x0000000012127229 */ /* 0x002fe40000000016 */
[----:B--2---:R-:W-:-:S11]  /*05f0*/  DADD R16, R16, R36 ;  /* 0x0000000010107229 */ /* 0x004fd60000000024 */
.L_x_3:
[----:B------:R-:W-:Y:S05]  /*0600*/  BSYNC.RECONVERGENT B0 ;  /* 0x0000000000007941 */ /* 0x000fea0003800200 */
.L_x_2:
[----:B------:R-:W-:Y:S04]  /*0610*/  BSSY.RECONVERGENT B0, `(.L_x_4) ;  /* 0x000001b000007945 */ /* 0x000fe80003800200 */
[----:B------:R-:W-:Y:S05]  /*0620*/  @!P4 BRA `(.L_x_5) ;  /* 0x000000000064c947 */ /* 0x000fea0003800000 */
[----:B------:R-:W0:Y:S01]  /*0630*/  LDCU UR7, c[0x0][0x398] ;  /* 0x00007300ff0777ac */ /* 0x000e220008000800 */
[----:B------:R-:W-:Y:S01]  /*0640*/  IMAD R5, R4, R21, R2 ;  /* 0x0000001504057224 */ /* 0x000fe200078e0202 */
[----:B------:R-:W3:Y:S03]  /*0650*/  LDCU.64 UR8, c[0x0][0x380] ;  /* 0x00007000ff0877ac */ /* 0x000ee60008000a00 */
[----:B0-----:R-:W-:Y:S01]  /*0660*/  IMAD R5, R5, UR7, RZ ;  /* 0x0000000705057c24 */ /* 0x001fe2000f8e02ff */
[----:B------:R-:W0:Y:S03]  /*0670*/  LDCU UR7, c[0x3][0x28] ;  /* 0x00c00500ff0777ac */ /* 0x000e260008000800 */
[C---:B------:R-:W-:Y:S01]  /*0680*/  VIADD R26, R5.reuse, 0x2 ;  /* 0x00000002051a7836 */ /* 0x040fe20000000000 */
[----:B---3--:R-:W-:-:S02]  /*0690*/  IADD3 R22, P0, PT, R5, UR8, RZ ;  /* 0x0000000805167c10 */ /* 0x008fc4000ff1e0ff */
[----:B------:R-:W-:-:S03]  /*06a0*/  IADD3 R5, PT, PT, R5, 0x1, RZ ;  /* 0x0000000105057810 */ /* 0x000fc60007ffe0ff */
[----:B------:R-:W-:Y:S01]  /*06b0*/  IMAD.X R23, RZ, RZ, UR9, P0 ;  /* 0x00000009ff177e24 */ /* 0x000fe200080e06ff */
[----:B------:R-:W-:Y:S02]  /*06c0*/  IADD3 R24, P1, PT, R5, UR8, RZ ;  /* 0x0000000805187c10 */ /* 0x000fe4000ff3e0ff */
[----:B------:R-:W-:Y:S02]  /*06d0*/  IADD3 R26, P0, PT, R26, UR8, RZ ;  /* 0x000000081a1a7c10 */ /* 0x000fe4000ff1e0ff */
[----:B------:R-:W-:Y:S01]  /*06e0*/  IADD3.X R25, PT, PT, RZ, UR9, RZ, P1, !PT ;  /* 0x00000009ff197c10 */ /* 0x000fe20008ffe4ff */
[----:B------:R-:W0:Y:S02]  /*06f0*/  LDG.E.U8 R22, desc[UR4][R22.64] ;  /* 0x0000000416167981 */ /* 0x000e24000c1e1100 */
[----:B------:R-:W-:Y:S02]  /*0700*/  IMAD.X R27, RZ, RZ, UR9, P0 ;  /* 0x00000009ff1b7e24 */ /* 0x000fe400080e06ff */
[----:B------:R-:W3:Y:S04]  /*0710*/  LDG.E.U8 R24, desc[UR4][R24.64] ;  /* 0x0000000418187981 */ /* 0x000ee8000c1e1100 */
[----:B------:R-:W4:Y:S01]  /*0720*/  LDG.E.U8 R26, desc[UR4][R26.64] ;  /* 0x000000041a1a7981 */ /* 0x000f22000c1e1100 */
[----:B0-----:R-:W-:-:S02]  /*0730*/  IMAD R34, R22, UR7, RZ ;  /* 0x0000000716227c24 */ /* 0x001fc4000f8e02ff */
[----:B---3--:R-:W-:Y:S02]  /*0740*/  IMAD R36, R24, UR7, RZ ;  /* 0x0000000718247c24 */ /* 0x008fe4000f8e02ff */
[----:B----4-:R-:W-:Y:S02]  /*0750*/  IMAD R5, R26, UR7, RZ ;  /* 0x000000071a057c24 */ /* 0x010fe4000f8e02ff */
[----:B------:R-:W0:Y:S08]  /*0760*/  I2F.F64 R34, R34 ;  /* 0x0000002200227312 */ /* 0x000e300000201c00 */
[----:B------:R-:W1:Y:S08]  /*0770*/  I2F.F64 R22, R5 ;  /* 0x0000000500167312 */ /* 0x000e700000201c00 */
[----:B------:R-:W2:Y:S01]  /*0780*/  I2F.F64 R36, R36 ;  /* 0x0000002400247312 */ /* 0x000ea20000201c00 */
[----:B0-----:R-:W-:-:S02]  /*0790*/  DADD R14, R14, R34 ;  /* 0x000000000e0e7229 */ /* 0x001fc40000000022 */
[----:B-1----:R-:W-:Y:S02]  /*07a0*/  DADD R18, R18, R22 ;  /* 0x0000000012127229 */ /* 0x002fe40000000016 */
[----:B--2---:R-:W-:-:S11]  /*07b0*/  DADD R16, R16, R36 ;  /* 0x0000000010107229 */ /* 0x004fd60000000024 */
.L_x_5:
[----:B------:R-:W-:Y:S05]  /*07c0*/  BSYNC.RECONVERGENT B0 ;  /* 0x0000000000007941 */ /* 0x000fea0003800200 */
.L_x_4:
        /* <DEDUP_REMOVED lines=8> */
[C---:B---3--:R-:W-:Y:S01]  /*0850*/  IADD3 R22, P0, PT, R5.reuse, UR8, RZ ;  /* 0x0000000805167c10 */ /* 0x048fe2000ff1e0ff */
[----:B------:R-:W-:-:S03]  /*0860*/  VIADD R5, R5, 0x1 ;  /* 0x0000000105057836 */ /* 0x000fc60000000000 */
[----:B------:R-:W-:Y:S02]  /*0870*/  IADD3.X R23, PT, PT, RZ, UR9, RZ, P0, !PT ;  /* 0x00000009ff177c10 */ /* 0x000fe400087fe4ff */
[----:B------:R-:W-:Y:S02]  /*0880*/  IADD3 R24, P1, PT, R5, UR8, RZ ;  /* 0x0000000805187c10 */ /* 0x000fe4000ff3e0ff */
[----:B------:R-:W-:Y:S01]  /*0890*/  IADD3 R26, P0, PT, R26, UR8, RZ ;  /* 0x000000081a1a7c10 */ /* 0x000fe2000ff1e0ff */
[----:B------:R-:W0:Y:S02]  /*08a0*/  LDG.E.U8 R22, desc[UR4][R22.64] ;  /* 0x0000000416167981 */ /* 0x000e24000c1e1100 */
[----:B------:R-:W-:Y:S02]  /*08b0*/  IMAD.X R25, RZ, RZ, UR9, P1 ;  /* 0x00000009ff197e24 */ /* 0x000fe400088e06ff */
[----:B------:R-:W-:-:S03]  /*08c0*/  IMAD.X R27, RZ, RZ, UR9, P0 ;  /* 0x00000009ff1b7e24 */ /* 0x000fc600080e06ff */
[----:B------:R-:W3:Y:S04]  /*08d0*/  LDG.E.U8 R24, desc[UR4][R24.64] ;  /* 0x0000000418187981 */ /* 0x000ee8000c1e1100 */
[----:B------:R-:W4:Y:S01]  /*08e0*/  LDG.E.U8 R26, desc[UR4][R26.64] ;  /* 0x000000041a1a7981 */ /* 0x000f22000c1e1100 */
[----:B0-----:R-:W-:Y:S02]  /*08f0*/  IMAD R34, R22, UR7, RZ ;  /* 0x0000000716227c24 */ /* 0x001fe4000f8e02ff */
        /* <DEDUP_REMOVED lines=8> */
.L_x_7:
[----:B------:R-:W-:Y:S05]  /*0980*/  BSYNC.RECONVERGENT B0 ;  /* 0x0000000000007941 */ /* 0x000fea0003800200 */
.L_x_6:
        /* <DEDUP_REMOVED lines=27> */
.L_x_9:
[----:B------:R-:W-:Y:S05]  /*0b40*/  BSYNC.RECONVERGENT B0 ;  /* 0x0000000000007941 */ /* 0x000fea0003800200 */
.L_x_8:
[----:B------:R-:W-:Y:S01]  /*0b50*/  ISETP.GE.U32.AND P0, PT, R3, R20, PT ;  /* 0x000000140300720c */ /* 0x000fe20003f06070 */
[----:B------:R-:W-:Y:S01]  /*0b60*/  BSSY.RECONVERGENT B0, `(.L_x_10) ;  /* 0x000001e000007945 */ /* 0x000fe20003800200 */
[-C--:B------:R-:W-:Y:S02]  /*0b70*/  IMAD R5, R4, R21.reuse, R21 ;  /* 0x0000001504057224 */ /* 0x080fe400078e0215 */
[----:B------:R-:W-:-:S04]  /*0b80*/  ISETP.GE.U32.OR P1, PT, R6, R21, P0 ;  /* 0x000000150600720c */ /* 0x000fc80000726470 */
[----:B------:R-:W-:-:S13]  /*0b90*/  ISETP.LT.OR P1, PT, R2, 0x2, P1 ;  /* 0x000000020200780c */ /* 0x000fda0000f21670 */
[----:B------:R-:W-:Y:S05]  /*0ba0*/  @P1 BRA `(.L_x_11) ;  /* 0x0000000000641947 */ /* 0x000fea0003800000 */
[----:B------:R-:W0:Y:S01]  /*0bb0*/  LDCU UR7, c[0x0][0x398] ;  /* 0x00007300ff0777ac */ /* 0x000e220008000800 */
[----:B------:R-:W-:Y:S01]  /*0bc0*/  IMAD.IADD R3, R6, 0x1, R5 ;  /* 0x0000000106037824 */ /* 0x000fe200078e0205 */
[----:B------:R-:W3:Y:S03]  /*0bd0*/  LDCU.64 UR8, c[0x0][0x380] ;  /* 0x00007000ff0877ac */ /* 0x000ee60008000a00 */
[----:B0-----:R-:W-:Y:S01]  /*0be0*/  IMAD R3, R3, UR7, RZ ;  /* 0x0000000703037c24 */ /* 0x001fe2000f8e02ff */
[----:B------:R-:W0:Y:S04]  /*0bf0*/  LDCU UR7, c[0x3][0x4] ;  /* 0x00c00080ff0777ac */ /* 0x000e280008000800 */
[----:B------:R-:W-:-:S04]  /*0c00*/  IADD3 R26, PT, PT, R3, 0x2, RZ ;  /* 0x00000002031a7810 */ /* 0x000fc80007ffe0ff */
[----:B---3--:R-:W-:-:S05]  /*0c10*/  IADD3 R26, P1, PT, R26, UR8, RZ ;  /* 0x000000081a1a7c10 */ /* 0x008fca000ff3e0ff */
[----:B------:R-:W-:Y:S01]  /*0c20*/  IMAD.X R27, RZ, RZ, UR9, P1 ;  /* 0x00000009ff1b7e24 */ /* 0x000fe200088e06ff */
[C---:B------:R-:W-:Y:S01]  /*0c30*/  IADD3 R22, P1, PT, R3.reuse, UR8, RZ ;  /* 0x0000000803167c10 */ /* 0x040fe2000ff3e0ff */
[----:B------:R-:W-:-:S03]  /*0c40*/  VIADD R3, R3, 0x1 ;  /* 0x0000000103037836 */ /* 0x000fc60000000000 */
[----:B------:R-:W-:Y:S01]  /*0c50*/  IADD3.X R23, PT, PT, RZ, UR9, RZ, P1, !PT ;  /* 0x00000009ff177c10 */ /* 0x000fe20008ffe4ff */
[----:B------:R-:W0:Y:S01]  /*0c60*/  LDG.E.U8 R26, desc[UR4][R26.64] ;  /* 0x000000041a1a7981 */ /* 0x000e22000c1e1100 */
[----:B------:R-:W-:-:S03]  /*0c70*/  IADD3 R24, P1, PT, R3, UR8, RZ ;  /* 0x0000000803187c10 */ /* 0x000fc6000ff3e0ff */
[----:B------:R-:W3:Y:S02]  /*0c80*/  LDG.E.U8 R22, desc[UR4][R22.64] ;  /* 0x0000000416167981 */ /* 0x000ee4000c1e1100 */
[----:B------:R-:W-:-:S05]  /*0c90*/  IMAD.X R25, RZ, RZ, UR9, P1 ;  /* 0x00000009ff197e24 */ /* 0x000fca00088e06ff */
[----:B------:R-:W4:Y:S01]  /*0ca0*/  LDG.E.U8 R24, desc[UR4][R24.64] ;  /* 0x0000000418187981 */ /* 0x000f22000c1e1100 */
[----:B0-----:R-:W-:Y:S02]  /*0cb0*/  IMAD R3, R26, UR7, RZ ;  /* 0x000000071a037c24 */ /* 0x001fe4000f8e02ff */
[----:B---3--:R-:W-:Y:S02]  /*0cc0*/  IMAD R34, R22, UR7, RZ ;  /* 0x0000000716227c24 */ /* 0x008fe4000f8e02ff */
[----:B----4-:R-:W-:-:S04]  /*0cd0*/  IMAD R36, R24, UR7, RZ ;  /* 0x0000000718247c24 */ /* 0x010fc8000f8e02ff */
[----:B------:R-:W0:Y:S08]  /*0ce0*/  I2F.F64 R34, R34 ;  /* 0x0000002200227312 */ /* 0x000e300000201c00 */
[----:B------:R-:W1:Y:S08]  /*0cf0*/  I2F.F64 R22, R3 ;  /* 0x0000000300167312 */ /* 0x000e700000201c00 */
[----:B------:R-:W2:Y:S01]  /*0d00*/  I2F.F64 R36, R36 ;  /* 0x0000002400247312 */ /* 0x000ea20000201c00 */
[----:B0-----:R-:W-:-:S02]  /*0d10*/  DADD R14, R14, R34 ;  /* 0x000000000e0e7229 */ /* 0x001fc40000000022 */
[----:B-1----:R-:W-:Y:S02]  /*0d20*/  DADD R18, R18, R22 ;  /* 0x0000000012127229 */ /* 0x002fe40000000016 */
[----:B--2---:R-:W-:-:S11]  /*0d30*/  DADD R16, R16, R36 ;  /* 0x0000000010107229 */ /* 0x004fd60000000024 */
.L_x_11:
[----:B------:R-:W-:Y:S05]  /*0d40*/  BSYNC.RECONVERGENT B0 ;  /* 0x0000000000007941 */ /* 0x000fea0003800200 */
.L_x_10:
[----:B------:R-:W-:Y:S01]  /*0d50*/  ISETP.GE.U32.OR P1, PT, R8, R21, P0 ;  /* 0x000000150800720c */ /* 0x000fe20000726470 */
[----:B------:R-:W-:Y:S03]  /*0d60*/  BSSY.RECONVERGENT B0, `(.L_x_12) ;  /* 0x000001c000007945 */ /* 0x000fe60003800200 */
        /* <DEDUP_REMOVED lines=27> */
.L_x_13:
[----:B------:R-:W-:Y:S05]  /*0f20*/  BSYNC.RECONVERGENT B0 ;  /* 0x0000000000007941 */ /* 0x000fea0003800200 */
.L_x_12:
[----:B------:R-:W-:Y:S01]  /*0f30*/  ISETP.LT.OR P1, PT, R2, RZ, P0 ;  /* 0x000000ff0200720c */ /* 0x000fe20000721670 */
[----:B------:R-:W-:-:S12]  /*0f40*/  BSSY.RECONVERGENT B0, `(.L_x_14) ;  /* 0x000001b000007945 */ /* 0x000fd80003800200 */
        /* <DEDUP_REMOVED lines=26> */
.L_x_15:
[----:B------:R-:W-:Y:S05]  /*10f0*/  BSYNC.RECONVERGENT B0 ;  /* 0x0000000000007941 */ /* 0x000fea0003800200 */
.L_x_14:
[-C--:B------:R-:W-:Y:S01]  /*1100*/  ISETP.GE.U32.OR P1, PT, R10, R21.reuse, P0 ;  /* 0x000000150a00720c */ /* 0x080fe20000726470 */
[----:B------:R-:W-:Y:S01]  /*1110*/  BSSY.RECONVERGENT B0, `(.L_x_16) ;  /* 0x000001e000007945 */ /* 0x000fe20003800200 */
[----:B------:R-:W-:Y:S02]  /*1120*/  ISETP.GE.U32.OR P0, PT, R12, R21, P0 ;  /* 0x000000150c00720c */ /* 0x000fe40000706470 */
[C---:B------:R-:W-:Y:S02]  /*1130*/  ISETP.LT.OR P1, PT, R2.reuse, -0x1, P1 ;  /* 0xffffffff0200780c */ /* 0x040fe40000f21670 */
[----:B------:R-:W-:-:S11]  /*1140*/  ISETP.LT.OR P0, PT, R2, -0x2, P0 ;  /* 0xfffffffe0200780c */ /* 0x000fd60000701670 */
        /* <DEDUP_REMOVED lines=26> */
.L_x_17:
[----:B------:R-:W-:Y:S05]  /*12f0*/  BSYNC.RECONVERGENT B0 ;  /* 0x0000000000007941 */ /* 0x000fea0003800200 */
.L_x_16:
[----:B------:R-:W-:Y:S04]  /*1300*/  BSSY.RECONVERGENT B0, `(.L_x_18) ;  /* 0x000001b000007945 */ /* 0x000fe80003800200 */
[----:B------:R-:W-:Y:S05]  /*1310*/  @P0 BRA `(.L_x_19) ;  /* 0x0000000000640947 */ /* 0x000fea0003800000 */
[----:B------:R-:W0:Y:S01]  /*1320*/  LDCU UR7, c[0x0][0x398] ;  /* 0x00007300ff0777ac */ /* 0x000e220008000800 */
[----:B------:R-:W-:Y:S01]  /*1330*/  IMAD.IADD R3, R12, 0x1, R5 ;  /* 0x000000010c037824 */ /* 0x000fe200078e0205 */
        /* <DEDUP_REMOVED lines=23> */
.L_x_19:
[----:B------:R-:W-:Y:S05]  /*14b0*/  BSYNC.RECONVERGENT B0 ;  /* 0x0000000000007941 */ /* 0x000fea0003800200 */
.L_x_18:
[----:B------:R-:W-:Y:S01]  /*14c0*/  ISETP.GE.U32.AND P0, PT, R6, R21, PT ;  /* 0x000000150600720c */ /* 0x000fe20003f06070 */
[----:B------:R-:W-:Y:S01]  /*14d0*/  BSSY.RECONVERGENT B0, `(.L_x_20) ;  /* 0x000001e000007945 */ /* 0x000fe20003800200 */
[----:B------:R-:W-:Y:S02]  /*14e0*/  IMAD.IADD R7, R5, 0x1, R21 ;  /* 0x0000000105077824 */ /* 0x000fe400078e0215 */
[----:B------:R-:W-:-:S04]  /*14f0*/  ISETP.LT.OR P1, PT, R2, 0x2, P0 ;  /* 0x000000020200780c */ /* 0x000fc80000721670 */
[----:B------:R-:W-:-:S09]  /*1500*/  P2R R33, PR, RZ, 0x2 ;  /* 0x00000002ff217803 */ /* 0x000fd20000000000 */
[----:B------:R-:W-:Y:S05]  /*1510*/  @P1 BRA `(.L_x_21) ;  /* 0x0000000000641947 */ /* 0x000fea0003800000 */
[----:B------:R-:W0:Y:S01]  /*1520*/  LDCU UR7, c[0x0][0x398] ;  /* 0x00007300ff0777ac */ /* 0x000e220008000800 */
[----:B------:R-:W-:Y:S01]  /*1530*/  IADD3 R3, PT, PT, R6, R7, RZ ;  /* 0x0000000706037210 */ /* 0x000fe20007ffe0ff */
[----:B------:R-:W3:Y:S04]  /*1540*/  LDCU.64 UR8, c[0x0][0x380] ;  /* 0x00007000ff0877ac */ /* 0x000ee80008000a00 */
[----:B0-----:R-:W-:Y:S01]  /*1550*/  IMAD R3, R3, UR7, RZ ;  /* 0x0000000703037c24 */ /* 0x001fe2000f8e02ff */
[----:B------:R-:W0:Y:S03]  /*1560*/  LDCU UR7, c[0x3][0x8] ;  /* 0x00c00100ff0777ac */ /* 0x000e260008000800 */
[----:B------:R-:W-:-:S05]  /*1570*/  VIADD R26, R3, 0x2 ;  /* 0x00000002031a7836 */ /* 0x000fca0000000000 */
[----:B---3--:R-:W-:-:S05]  /*1580*/  IADD3 R26, P0, PT, R26, UR8, RZ ;  /* 0x000000081a1a7c10 */ /* 0x008fca000ff1e0ff */
[----:B------:R-:W-:Y:S01]  /*1590*/  IMAD.X R27, RZ, RZ, UR9, P0 ;  /* 0x00000009ff1b7e24 */ /* 0x000fe200080e06ff */
[C---:B------:R-:W-:Y:S02]  /*15a0*/  IADD3 R22, P0, PT, R3.reuse, UR8, RZ ;  /* 0x0000000803167c10 */ /* 0x040fe4000ff1e0ff */
[----:B------:R-:W-:Y:S02]  /*15b0*/  IADD3 R3, PT, PT, R3, 0x1, RZ ;  /* 0x0000000103037810 */ /* 0x000fe40007ffe0ff */
[----:B------:R-:W0:Y:S01]  /*15c0*/  LDG.E.U8 R26, desc[UR4][R26.64] ;  /* 0x000000041a1a7981 */ /* 0x000e22000c1e1100 */
[----:B------:R-:W-:Y:S01]  /*15d0*/  IMAD.X R23, RZ, RZ, UR9, P0 ;  /* 0x00000009ff177e24 */ /* 0x000fe200080e06ff */
[----:B------:R-:W-:-:S04]  /*15e0*/  IADD3 R24, P0, PT, R3, UR8, RZ ;  /* 0x0000000803187c10 */ /* 0x000fc8000ff1e0ff */
[----:B------:R-:W3:Y:S01]  /*15f0*/  LDG.E.U8 R22, desc[UR4][R22.64] ;  /* 0x0000000416167981 */ /* 0x000ee2000c1e1100 */
        /* <DEDUP_REMOVED lines=11> */
.L_x_21:
[----:B------:R-:W-:Y:S05]  /*16b0*/  BSYNC.RECONVERGENT B0 ;  /* 0x0000000000007941 */ /* 0x000fea0003800200 */
.L_x_20:
[----:B------:R-:W-:Y:S01]  /*16c0*/  ISETP.GE.U32.AND P0, PT, R8, R21, PT ;  /* 0x000000150800720c */ /* 0x000fe20003f06070 */
[----:B------:R-:W-:Y:S03]  /*16d0*/  BSSY.RECONVERGENT B0, `(.L_x_22) ;  /* 0x000001d000007945 */ /* 0x000fe60003800200 */
        /* <DEDUP_REMOVED lines=8> */
[C---:B------:R-:W-:Y:S01]  /*1760*/  VIADD R26, R3.reuse, 0x2 ;  /* 0x00000002031a7836 */ /* 0x040fe20000000000 */
[C---:B---3--:R-:W-:Y:S01]  /*1770*/  IADD3 R22, P0, PT, R3.reuse, UR8, RZ ;  /* 0x0000000803167c10 */ /* 0x048fe2000ff1e0ff */
[----:B------:R-:W-:-:S04]  /*1780*/  VIADD R3, R3, 0x1 ;  /* 0x0000000103037836 */ /* 0x000fc80000000000 */
[----:B------:R-:W-:Y:S01]  /*1790*/  IMAD.X R23, RZ, RZ, UR9, P0 ;  /* 0x00000009ff177e24 */ /* 0x000fe200080e06ff */
[----:B------:R-:W-:-:S04]  /*17a0*/  IADD3 R26, P0, PT, R26, UR8, RZ ;  /* 0x000000081a1a7c10 */ /* 0x000fc8000ff1e0ff */
[----:B------:R-:W-:Y:S01]  /*17b0*/  IADD3.X R27, PT, PT, RZ, UR9, RZ, P0, !PT ;  /* 0x00000009ff1b7c10 */ /* 0x000fe200087fe4ff */
[----:B------:R-:W0:Y:S01]  /*17c0*/  LDG.E.U8 R22, desc[UR4][R22.64] ;  /* 0x0000000416167981 */ /* 0x000e22000c1e1100 */
[----:B------:R-:W-:-:S03]  /*17d0*/  IADD3 R24, P0, PT, R3, UR8, RZ ;  /* 0x0000000803187c10 */ /* 0x000fc6000ff1e0ff */
[----:B------:R-:W3:Y:S02]  /*17e0*/  LDG.E.U8 R26, desc[UR4][R26.64] ;  /* 0x000000041a1a7981 */ /* 0x000ee4000c1e1100 */
[----:B------:R-:W-:-:S05]  /*17f0*/  IMAD.X R25, RZ, RZ, UR9, P0 ;  /* 0x00000009ff197e24 */ /* 0x000fca00080e06ff */
[----:B------:R-:W4:Y:S01]  /*1800*/  LDG.E.U8 R3, desc[UR4][R24.64] ;  /* 0x0000000418037981 */ /* 0x000f22000c1e1100 */
[----:B0-----:R-:W-:Y:S02]  /*1810*/  IMAD R36, R22, UR7, RZ ;  /* 0x0000000716247c24 */ /* 0x001fe4000f8e02ff */
[----:B---3--:R-:W-:-:S04]  /*1820*/  IMAD R9, R26, UR7, RZ ;  /* 0x000000071a097c24 */ /* 0x008fc8000f8e02ff */
[----:B------:R-:W0:Y:S01]  /*1830*/  I2F.F64 R36, R36 ;  /* 0x0000002400247312 */ /* 0x000e220000201c00 */
[----:B----4-:R-:W-:-:S07]  /*1840*/  IMAD R3, R3, UR7, RZ ;  /* 0x0000000703037c24 */ /* 0x010fce000f8e02ff */
[----:B------:R-:W1:Y:S08]  /*1850*/  I2F.F64 R24, R9 ;  /* 0x0000000900187312 */ /* 0x000e700000201c00 */
[----:B------:R-:W2:Y:S01]  /*1860*/  I2F.F64 R22, R3 ;  /* 0x0000000300167312 */ /* 0x000ea20000201c00 */
[----:B0-----:R-:W-:Y:S02]  /*1870*/  DADD R14, R14, R36 ;  /* 0x000000000e0e7229 */ /* 0x001fe40000000024 */
[----:B-1----:R-:W-:-:S02]  /*1880*/  DADD R18, R18, R24 ;  /* 0x0000000012127229 */ /* 0x002fc40000000018 */
[----:B--2---:R-:W-:-:S11]  /*1890*/  DADD R16, R16, R22 ;  /* 0x0000000010107229 */ /* 0x004fd60000000016 */
.L_x_23:
[----:B------:R-:W-:Y:S05]  /*18a0*/  BSYNC.RECONVERGENT B0 ;  /* 0x0000000000007941 */ /* 0x000fea0003800200 */
.L_x_22:
[----:B------:R-:W-:Y:S01]  /*18b0*/  ISETP.GE.AND P0, PT, R2, RZ, PT ;  /* 0x000000ff0200720c */ /* 0x000fe20003f06270 */
[----:B------:R-:W-:Y:S03]  /*18c0*/  BSSY.RECONVERGENT B0, `(.L_x_24) ;  /* 0x000001c000007945 */ /* 0x000fe60003800200 */
[----:B------:R-:W-:-:S09]  /*18d0*/  P2R R3, PR, RZ, 0x1 ;  /* 0x00000001ff037803 */ /* 0x000fd20000000000 */
[----:B------:R-:W-:Y:S05]  /*18e0*/  @!P0 BRA `(.L_x_25) ;  /* 0x0000000000648947 */ /* 0x000fea0003800000 */
        /* <DEDUP_REMOVED lines=25> */
.L_x_25:
[----:B------:R-:W-:Y:S05]  /*1a80*/  BSYNC.RECONVERGENT B0 ;  /* 0x0000000000007941 */ /* 0x000fea0003800200 */
.L_x_24:
[----:B------:R-:W-:Y:S01]  /*1a90*/  ISETP.GE.U32.AND P0, PT, R10, R21, PT ;  /* 0x000000150a00720c */ /* 0x000fe20003f06070 */
[----:B------:R-:W-:Y:S03]  /*1aa0*/  BSSY.RECONVERGENT B0, `(.L_x_26) ;  /* 0x000001d000007945 */ /* 0x000fe60003800200 */
[----:B------:R-:W-:-:S04]  /*1ab0*/  ISETP.LT.OR P1, PT, R2, -0x1, P0 ;  /* 0xffffffff0200780c */ /* 0x000fc80000721670 */
        /* <DEDUP_REMOVED lines=27> */
.L_x_27:
[----:B------:R-:W-:Y:S05]  /*1c70*/  BSYNC.RECONVERGENT B0 ;  /* 0x0000000000007941 */ /* 0x000fea0003800200 */
.L_x_26:
        /* <DEDUP_REMOVED lines=23> */
[----:B------:R-:W0:Y:S01]  /*1df0*/  I2F.F64 R22, R13 ;  /* 0x0000000d00167312 */ /* 0x000e220000201c00 */
[----:B----4-:R-:W-:-:S07]  /*1e00*/  IMAD R9, R24, UR7, RZ ;  /* 0x0000000718097c24 */ /* 0x010fce000f8e02ff */
[----:B------:R-:W1:Y:S08]  /*1e10*/  I2F.F64 R26, R3 ;  /* 0x00000003001a7312 */ /* 0x000e700000201c00 */
[----:B------:R-:W2:Y:S01]  /*1e20*/  I2F.F64 R24, R9 ;  /* 0x0000000900187312 */ /* 0x000ea20000201c00 */
[----:B0-----:R-:W-:Y:S02]  /*1e30*/  DADD R14, R14, R22 ;  /* 0x000000000e0e7229 */ /* 0x001fe40000000016 */
[----:B-1----:R-:W-:-:S02]  /*1e40*/  DADD R18, R18, R26 ;  /* 0x0000000012127229 */ /* 0x002fc4000000001a */
[----:B--2---:R-:W-:-:S11]  /*1e50*/  DADD R16, R16, R24 ;  /* 0x0000000010107229 */ /* 0x004fd60000000018 */
.L_x_29:
[----:B------:R-:W-:Y:S05]  /*1e60*/  BSYNC.RECONVERGENT B0 ;  /* 0x0000000000007941 */ /* 0x000fea0003800200 */
.L_x_28:
[----:B------:R-:W-:Y:S01]  /*1e70*/  IADD3 R13, PT, PT, R11, 0x1, RZ ;  /* 0x000000010b0d7810 */ /* 0x000fe20007ffe0ff */
[----:B------:R-:W-:Y:S01]  /*1e80*/  BSSY.RECONVERGENT B0, `(.L_x_30) ;  /* 0x0000020000007945 */ /* 0x000fe20003800200 */
[----:B------:R-:W-:Y:S02]  /*1e90*/  IMAD.IADD R9, R7, 0x1, R21 ;  /* 0x0000000107097824 */ /* 0x000fe400078e0215 */
[----:B------:R-:W-:-:S04]  /*1ea0*/  ISETP.GE.U32.AND P1, PT, R13, R20, PT ;  /* 0x000000140d00720c */ /* 0x000fc80003f26070 */
[----:B------:R-:W-:-:S04]  /*1eb0*/  ISETP.LT.U32.AND P0, PT, R6, R21, !P1 ;  /* 0x000000150600720c */ /* 0x000fc80004f01070 */
[----:B------:R-:W-:-:S04]  /*1ec0*/  ISETP.GT.AND P2, PT, R2, 0x1, P0 ;  /* 0x000000010200780c */ /* 0x000fc80000744270 */
[----:B------:R-:W-:-:S09]  /*1ed0*/  P2R R37, PR, RZ, 0x4 ;  /* 0x00000004ff257803 */ /* 0x000fd20000000000 */
[----:B------:R-:W-:Y:S05]  /*1ee0*/  @!P2 BRA `(.L_x_31) ;  /* 0x000000000064a947 */ /* 0x000fea0003800000 */
[----:B------:R-:W0:Y:S01]  /*1ef0*/  LDCU UR7, c[0x0][0x398] ;  /* 0x00007300ff0777ac */ /* 0x000e220008000800 */
[----:B------:R-:W-:Y:S01]  /*1f00*/  IMAD.IADD R3, R6, 0x1, R9 ;  /* 0x0000000106037824 */ /* 0x000fe200078e0209 */
[----:B------:R-:W3:Y:S03]  /*1f10*/  LDCU.64 UR8, c[0x0][0x380] ;  /* 0x00007000ff0877ac */ /* 0x000ee60008000a00 */
[----:B0-----:R-:W-:Y:S01]  /*1f20*/  IMAD R3, R3, UR7, RZ ;  /* 0x0000000703037c24 */ /* 0x001fe2000f8e02ff */
[----:B------:R-:W0:Y:S03]  /*1f30*/  LDCU UR7, c[0x3][0xc] ;  /* 0x00c00180ff0777ac */ /* 0x000e260008000800 */
[C---:B------:R-:W-:Y:S01]  /*1f40*/  VIADD R26, R3.reuse, 0x2 ;  /* 0x00000002031a7836 */ /* 0x040fe20000000000 */
[----:B---3--:R-:W-:-:S02]  /*1f50*/  IADD3 R22, P0, PT, R3, UR8, RZ ;  /* 0x0000000803167c10 */ /* 0x008fc4000ff1e0ff */
[----:B------:R-:W-:Y:S02]  /*1f60*/  IADD3 R3, PT, PT, R3, 0x1, RZ ;  /* 0x0000000103037810 */ /* 0x000fe40007ffe0ff */
[----:B------:R-:W-:Y:S02]  /*1f70*/  IADD3.X R23, PT, PT, RZ, UR9, RZ, P0, !PT ;  /* 0x00000009ff177c10 */ /* 0x000fe400087fe4ff */
[----:B------:R-:W-:-:S03]  /*1f80*/  IADD3 R26, P0, PT, R26, UR8, RZ ;  /* 0x000000081a1a7c10 */ /* 0x000fc6000ff1e0ff */
[----:B------:R-:W0:Y:S02]  /*1f90*/  LDG.E.U8 R22, desc[UR4][R22.64] ;  /* 0x0000000416167981 */ /* 0x000e24000c1e1100 */
[----:B------:R-:W-:Y:S01]  /*1fa0*/  IMAD.X R27, RZ, RZ, UR9, P0 ;  /* 0x00000009ff1b7e24 */ /* 0x000fe200080e06ff */
[----:B------:R-:W-:-:S04]  /*1fb0*/  IADD3 R24, P0, PT, R3, UR8, RZ ;  /* 0x0000000803187c10 */ /* 0x000fc8000ff1e0ff */
[----:B------:R-:W3:Y:S01]  /*1fc0*/  LDG.E.U8 R26, desc[UR4][R26.64] ;  /* 0x000000041a1a7981 */ /* 0x000ee2000c1e1100 */
[----:B------:R-:W-:-:S05]  /*1fd0*/  IMAD.X R25, RZ, RZ, UR9, P0 ;  /* 0x00000009ff197e24 */ /* 0x000fca00080e06ff */
        /* <DEDUP_REMOVED lines=10> */
.L_x_31:
[----:B------:R-:W-:Y:S05]  /*2080*/  BSYNC.RECONVERGENT B0 ;  /* 0x0000000000007941 */ /* 0x000fea0003800200 */
.L_x_30:
[----:B------:R-:W-:Y:S01]  /*2090*/  ISETP.LT.U32.AND P0, PT, R8, R21, !P1 ;  /* 0x000000150800720c */ /* 0x000fe20004f01070 */
[----:B------:R-:W-:Y:S03]  /*20a0*/  BSSY.RECONVERGENT B0, `(.L_x_32) ;  /* 0x000001d000007945 */ /* 0x000fe60003800200 */
[----:B------:R-:W-:-:S04]  /*20b0*/  ISETP.GT.AND P2, PT, R2, RZ, P0 ;  /* 0x000000ff0200720c */ /* 0x000fc80000744270 */
        /* <DEDUP_REMOVED lines=27> */
.L_x_33:
[----:B------:R-:W-:Y:S05]  /*2270*/  BSYNC.RECONVERGENT B0 ;  /* 0x0000000000007941 */ /* 0x000fea0003800200 */
.L_x_32:
[----:B------:R-:W-:Y:S01]  /*2280*/  ISETP.GE.U32.AND P0, PT, R13, R20, PT ;  /* 0x000000140d00720c */ /* 0x000fe20003f06070 */
[----:B------:R-:W-:Y:S03]  /*2290*/  BSSY.RECONVERGENT B0, `(.L_x_34) ;  /* 0x000001c000007945 */ /* 0x000fe60003800200 */
[----:B------:R-:W-:-:S13]  /*22a0*/  ISETP.LT.OR P0, PT, R2, RZ, P0 ;  /* 0x000000ff0200720c */ /* 0x000fda0000701670 */
[----:B------:R-:W-:Y:S05]  /*22b0*/  @P0 BRA `(.L_x_35) ;  /* 0x0000000000640947 */ /* 0x000fea0003800000 */
        /* <DEDUP_REMOVED lines=25> */
.L_x_35:
[----:B------:R-:W-:Y:S05]  /*2450*/  BSYNC.RECONVERGENT B0 ;  /* 0x0000000000007941 */ /* 0x000fea0003800200 */
.L_x_34:
[-C--:B------:R-:W-:Y:S01]  /*2460*/  ISETP.LT.U32.AND P0, PT, R10, R21.reuse, !P1 ;  /* 0x000000150a00720c */ /* 0x080fe20004f01070 */
[----:B------:R-:W-:Y:S01]  /*2470*/  BSSY.RECONVERGENT B0, `(.L_x_36) ;  /* 0x000001f000007945 */ /* 0x000fe20003800200 */
[----:B------:R-:W-:Y:S01]  /*2480*/  ISETP.LT.U32.AND P1, PT, R12, R21, !P1 ;  /* 0x000000150c00720c */ /* 0x000fe20004f21070 */
[----:B------:R-:W-:Y:S01]  /*2490*/  VIADD R11, R11, 0x2 ;  /* 0x000000020b0b7836 */ /* 0x000fe20000000000 */
[C---:B------:R-:W-:Y:S02]  /*24a0*/  ISETP.GT.AND P0, PT, R2.reuse, -0x2, P0 ;  /* 0xfffffffe0200780c */ /* 0x040fe40000704270 */
[----:B------:R-:W-:-:S11]  /*24b0*/  ISETP.GT.AND P1, PT, R2, -0x3, P1 ;  /* 0xfffffffd0200780c */ /* 0x000fd60000f24270 */
        /* <DEDUP_REMOVED lines=26> */
.L_x_37:
[----:B------:R-:W-:Y:S05]  /*2660*/  BSYNC.RECONVERGENT B0 ;  /* 0x0000000000007941 */ /* 0x000fea0003800200 */
.L_x_36:
[----:B------:R-:W-:Y:S04]  /*2670*/  BSSY.RECONVERGENT B0, `(.L_x_38) ;  /* 0x000001b000007945 */ /* 0x000fe80003800200 */
        /* <DEDUP_REMOVED lines=26> */
.L_x_39:
[----:B------:R-:W-:Y:S05]  /*2820*/  BSYNC.RECONVERGENT B0 ;  /* 0x0000000000007941 */ /* 0x000fea0003800200 */
.L_x_38:
[----:B------:R-:W-:Y:S01]  /*2830*/  ISETP.GE.U32.AND P5, PT, R11, R20, PT ;  /* 0x000000140b00720c */ /* 0x000fe20003fa6070 */
[----:B------:R-:W-:Y:S01]  /*2840*/  BSSY.RECONVERGENT B0, `(.L_x_40) ;  /* 0x000001e000007945 */ /* 0x000fe20003800200 */
[-C--:B------:R-:W-:Y:S02]  /*2850*/  IADD3 R13, PT, PT, R9, R21.reuse, RZ ;  /* 0x00000015090d7210 */ /* 0x080fe40007ffe0ff */
[----:B------:R-:W-:-:S04]  /*2860*/  ISETP.LT.U32.AND P2, PT, R6, R21, !P5 ;  /* 0x000000150600720c */ /* 0x000fc80006f41070 */
[----:B------:R-:W-:-:S13]  /*2870*/  ISETP.GT.AND P2, PT, R2, 0x1, P2 ;  /* 0x000000010200780c */ /* 0x000fda0001744270 */
[----:B------:R-:W-:Y:S05]  /*2880*/  @!P2 BRA `(.L_x_41) ;  /* 0x000000000064a947 */ /* 0x000fea0003800000 */
        /* <DEDUP_REMOVED lines=9> */
[----:B------:R-:W-:-:S04]  /*2920*/  IADD3 R26, P3, PT, R26, UR8, RZ ;  /* 0x000000081a1a7c10 */ /* 0x000fc8000ff7e0ff */
[----:B------:R-:W0:Y:S01]  /*2930*/  LDG.E.U8 R22, desc[UR4][R22.64] ;  /* 0x0000000416167981 */ /* 0x000e22000c1e1100 */
[----:B------:R-:W-:Y:S01]  /*2940*/  IMAD.X R27, RZ, RZ, UR9, P3 ;  /* 0x00000009ff1b7e24 */ /* 0x000fe200098e06ff */
[----:B------:R-:W-:-:S04]  /*2950*/  IADD3 R24, P3, PT, R24, UR8, RZ ;  /* 0x0000000818187c10 */ /* 0x000fc8000ff7e0ff */
[----:B------:R-:W-:Y:S01]  /*2960*/  IADD3.X R25, PT, PT, RZ, UR9, RZ, P3, !PT ;  /* 0x00000009ff197c10 */ /* 0x000fe20009ffe4ff */
[----:B------:R-:W3:Y:S04]  /*2970*/  LDG.E.U8 R26, desc[UR4][R26.64] ;  /* 0x000000041a1a7981 */ /* 0x000ee8000c1e1100 */
[----:B------:R-:W4:Y:S01]  /*2980*/  LDG.E.U8 R24, desc[UR4][R24.64] ;  /* 0x0000000418187981 */ /* 0x000f22000c1e1100 */
[----:B0-----:R-:W-:Y:S02]  /*2990*/  IMAD R22, R22, UR7, RZ ;  /* 0x0000000716167c24 */ /* 0x001fe4000f8e02ff */
[----:B---3--:R-:W-:Y:S02]  /*29a0*/  IMAD R26, R26, UR7, RZ ;  /* 0x000000071a1a7c24 */ /* 0x008fe4000f8e02ff */
[----:B----4-:R-:W-:-:S02]  /*29b0*/  IMAD R24, R24, UR7, RZ ;  /* 0x0000000718187c24 */ /* 0x010fc4000f8e02ff */
[----:B------:R-:W0:Y:S08]  /*29c0*/  I2F.F64 R22, R22 ;  /* 0x0000001600167312 */ /* 0x000e300000201c00 */
[----:B------:R-:W1:Y:S08]  /*29d0*/  I2F.F64 R26, R26 ;  /* 0x0000001a001a7312 */ /* 0x000e700000201c00 */
[----:B------:R-:W2:Y:S01]  /*29e0*/  I2F.F64 R24, R24 ;  /* 0x0000001800187312 */ /* 0x000ea20000201c00 */
[----:B0-----:R-:W-:-:S02]  /*29f0*/  DADD R14, R14, R22 ;  /* 0x000000000e0e7229 */ /* 0x001fc40000000016 */
[----:B-1----:R-:W-:Y:S02]  /*2a00*/  DADD R18, R18, R26 ;  /* 0x0000000012127229 */ /* 0x002fe4000000001a */
[----:B--2---:R-:W-:-:S11]  /*2a10*/  DADD R16, R16, R24 ;  /* 0x0000000010107229 */ /* 0x004fd60000000018 */
.L_x_41:
[----:B------:R-:W-:Y:S05]  /*2a20*/  BSYNC.RECONVERGENT B0 ;  /* 0x0000000000007941 */ /* 0x000fea0003800200 */
.L_x_40:
[----:B------:R-:W-:Y:S01]  /*2a30*/  ISETP.LT.U32.AND P3, PT, R8, R21, !P5 ;  /* 0x000000150800720c */ /* 0x000fe20006f61070 */
[----:B------:R-:W-:Y:S03]  /*2a40*/  BSSY.RECONVERGENT B0, `(.L_x_42) ;  /* 0x000001c000007945 */ /* 0x000fe60003800200 */
[----:B------:R-:W-:-:S13]  /*2a50*/  ISETP.GT.AND P3, PT, R2, RZ, P3 ;  /* 0x000000ff0200720c */ /* 0x000fda0001f64270 */
        /* <DEDUP_REMOVED lines=26> */
.L_x_43:
[----:B------:R-:W-:Y:S05]  /*2c00*/  BSYNC.RECONVERGENT B0 ;  /* 0x0000000000007941 */ /* 0x000fea0003800200 */
.L_x_42:
        /* <DEDUP_REMOVED lines=29> */
.L_x_45:
[----:B------:R-:W-:Y:S05]  /*2de0*/  BSYNC.RECONVERGENT B0 ;  /* 0x0000000000007941 */ /* 0x000fea0003800200 */
.L_x_44:
[-C--:B------:R-:W-:Y:S01]  /*2df0*/  ISETP.LT.U32.AND P4, PT, R10, R21.reuse, !P5 ;  /* 0x000000150a00720c */ /* 0x080fe20006f81070 */
[----:B------:R-:W-:Y:S01]  /*2e00*/  BSSY.RECONVERGENT B0, `(.L_x_46) ;  /* 0x000001e000007945 */ /* 0x000fe20003800200 */
[----:B------:R-:W-:Y:S02]  /*2e10*/  ISETP.LT.U32.AND P5, PT, R12, R21, !P5 ;  /* 0x000000150c00720c */ /* 0x000fe40006fa1070 */
[C---:B------:R-:W-:Y:S02]  /*2e20*/  ISETP.GT.AND P4, PT, R2.reuse, -0x2, P4 ;  /* 0xfffffffe0200780c */ /* 0x040fe40002784270 */
[----:B------:R-:W-:-:S11]  /*2e30*/  ISETP.GT.AND P5, PT, R2, -0x3, P5 ;  /* 0xfffffffd0200780c */ /* 0x000fd60002fa4270 */
        /* <DEDUP_REMOVED lines=26> */
.L_x_47:
[----:B------:R-:W-:Y:S05]  /*2fe0*/  BSYNC.RECONVERGENT B0 ;  /* 0x0000000000007941 */ /* 0x000fea0003800200 */
.L_x_46:
[----:B------:R-:W-:Y:S04]  /*2ff0*/  BSSY.RECONVERGENT B0, `(.L_x_48) ;  /* 0x000001b000007945 */ /* 0x000fe80003800200 */
        /* <DEDUP_REMOVED lines=26> */
.L_x_49:
[----:B------:R-:W-:Y:S05]  /*31a0*/  BSYNC.RECONVERGENT B0 ;  /* 0x0000000000007941 */ /* 0x000fea0003800200 */
.L_x_48:
[----:B------:R-:W-:Y:S01]  /*31b0*/  ISETP.NE.AND P6, PT, R28, RZ, PT ;  /* 0x000000ff1c00720c */ /* 0x000fe20003fc5270 */
[----:B------:R-:W-:Y:S01]  /*31c0*/  BSSY.RECONVERGENT B0, `(.L_x_50) ;  /* 0x000001b000007945 */ /* 0x000fe20003800200 */
[----:B------:R-:W-:Y:S02]  /*31d0*/  CS2R R26, SRZ ;  /* 0x00000000001a7805 */ /* 0x000fe4000001ff00 */
[----:B------:R-:W-:Y:S02]  /*31e0*/  CS2R R24, SRZ ;  /* 0x0000000000187805 */ /* 0x000fe4000001ff00 */
[----:B------:R-:W-:-:S07]  /*31f0*/  CS2R R22, SRZ ;  /* 0x0000000000167805 */ /* 0x000fce000001ff00 */
        /* <DEDUP_REMOVED lines=21> */
[----:B------:R3:W4:Y:S08]  /*3350*/  I2F.F64 R26, R11 ;  /* 0x0000000b001a7312 */ /* 0x0007300000201c00 */
[----:B------:R3:W0:Y:S02]  /*3360*/  I2F.F64 R24, R28 ;  /* 0x0000001c00187312 */ /* 0x0006240000201c00 */
.L_x_51:
[----:B------:R-:W-:Y:S05]  /*3370*/  BSYNC.RECONVERGENT B0 ;  /* 0x0000000000007941 */ /* 0x000fea0003800200 */
.L_x_50:
[----:B------:R-:W-:Y:S01]  /*3380*/  ISETP.NE.AND P6, PT, R29, RZ, PT ;  /* 0x000000ff1d00720c */ /* 0x000fe20003fc5270 */
[----:B------:R-:W-:-:S12]  /*3390*/  BSSY.RECONVERGENT B0, `(.L_x_52) ;  /* 0x000001b000007945 */ /* 0x000fd80003800200 */
[----:B------:R-:W-:Y:S05]  /*33a0*/  @!P6 BRA `(.L_x_53) ;  /* 0x000000000064e947 */ /* 0x000fea0003800000 */
[----:B------:R-:W5:Y:S01]  /*33b0*/  LDCU UR7, c[0x0][0x398] ;  /* 0x00007300ff0777ac */ /* 0x000f620008000800 */
[----:B---3--:R-:W-:Y:S01]  /*33c0*/  IMAD R11, R4, R21, R8 ;  /* 0x00000015040b7224 */ /* 0x008fe200078e0208 */
[----:B------:R-:W3:Y:S03]  /*33d0*/  LDCU.64 UR8, c[0x0][0x380] ;  /* 0x00007000ff0877ac */ /* 0x000ee60008000a00 */
[----:B-----5:R-:W-:Y:S01]  /*33e0*/  IMAD R11, R11, UR7, RZ ;  /* 0x000000070b0b7c24 */ /* 0x020fe2000f8e02ff */
[----:B------:R-:W5:Y:S04]  /*33f0*/  LDCU UR7, c[0x3][0x78] ;  /* 0x00c00f00ff0777ac */ /* 0x000f680008000800 */
[----:B------:R-:W-:-:S04]  /*3400*/  IADD3 R28, PT, PT, R11, 0x2, RZ ;  /* 0x000000020b1c7810 */ /* 0x000fc80007ffe0ff */
[----:B---3--:R-:W-:-:S05]  /*3410*/  IADD3 R28, P6, PT, R28, UR8, RZ ;  /* 0x000000081c1c7c10 */ /* 0x008fca000ffde0ff */
[----:B------:R-:W-:-:S05]  /*3420*/  IMAD.X R29, RZ, RZ, UR9, P6 ;  /* 0x00000009ff1d7e24 */ /* 0x000fca000b0e06ff */
[----:B------:R-:W5:Y:S02]  /*3430*/  LDG.E.U8 R28, desc[UR4][R28.64] ;  /* 0x000000041c1c7981 */ /* 0x000f64000c1e1100 */
[----:B-----5:R-:W-:-:S06]  /*3440*/  IMAD R28, R28, UR7, RZ ;  /* 0x000000071c1c7c24 */ /* 0x020fcc000f8e02ff */
[----:B------:R-:W4:Y:S02]  /*3450*/  I2F.F64 R28, R28 ;  /* 0x0000001c001c7312 */ /* 0x000f240000201c00 */
[----:B----4-:R-:W-:Y:S01]  /*3460*/  DADD R26, R26, R28 ;  /* 0x000000001a1a7229 */ /* 0x010fe2000000001c */
[----:B------:R-:W-:-:S05]  /*3470*/  VIADD R29, R11, 0x1 ;  /* 0x000000010b1d7836 */ /* 0x000fca0000000000 */
[----:B------:R-:W-:-:S04]  /*3480*/  IADD3 R28, P6, PT, R29, UR8, RZ ;  /* 0x000000081d1c7c10 */ /* 0x000fc8000ffde0ff */
[----:B------:R-:W-:-:S06]  /*3490*/  IADD3.X R29, PT, PT, RZ, UR9, RZ, P6, !PT ;  /* 0x00000009ff1d7c10 */ /* 0x000fcc000b7fe4ff */
[----:B------:R-:W3:Y:S02]  /*34a0*/  LDG.E.U8 R29, desc[UR4][R28.64] ;  /* 0x000000041c1d7981 */ /* 0x000ee4000c1e1100 */
[----:B---3--:R-:W-:-:S06]  /*34b0*/  IMAD R29, R29, UR7, RZ ;  /* 0x000000071d1d7c24 */ /* 0x008fcc000f8e02ff */
[----:B------:R-:W0:Y:S02]  /*34c0*/  I2F.F64 R28, R29 ;  /* 0x0000001d001c7312 */ /* 0x000e240000201c00 */
[----:B0-----:R-:W-:Y:S01]  /*34d0*/  DADD R24, R24, R28 ;  /* 0x0000000018187229 */ /* 0x001fe2000000001c */
[----:B------:R-:W-:-:S05]  /*34e0*/  IADD3 R28, P6, PT, R11, UR8, RZ ;  /* 0x000000080b1c7c10 */ /* 0x000fca000ffde0ff */
[----:B------:R-:W-:-:S05]  /*34f0*/  IMAD.X R29, RZ, RZ, UR9, P6 ;  /* 0x00000009ff1d7e24 */ /* 0x000fca000b0e06ff */
[----:B------:R-:W3:Y:S02]  /*3500*/  LDG.E.U8 R11, desc[UR4][R28.64] ;  /* 0x000000041c0b7981 */ /* 0x000ee4000c1e1100 */
[----:B---3--:R-:W-:-:S04]  /*3510*/  IMAD R11, R11, UR7, RZ ;  /* 0x000000070b0b7c24 */ /* 0x008fc8000f8e02ff */
[----:B------:R-:W0:Y:S02]  /*3520*/  I2F.F64 R28, R11 ;  /* 0x0000000b001c7312 */ /* 0x000e240000201c00 */
[----:B0-----:R-:W-:-:S11]  /*3530*/  DADD R22, R22, R28 ;  /* 0x0000000016167229 */ /* 0x001fd6000000001c */
.L_x_53:
[----:B------:R-:W-:Y:S05]  /*3540*/  BSYNC.RECONVERGENT B0 ;  /* 0x0000000000007941 */ /* 0x000fea0003800200 */
.L_x_52:
[----:B------:R-:W-:Y:S01]  /*3550*/  ISETP.NE.AND P6, PT, R30, RZ, PT ;  /* 0x000000ff1e00720c */ /* 0x000fe20003fc5270 */
[----:B------:R-:W-:-:S12]  /*3560*/  BSSY.RECONVERGENT B0, `(.L_x_54) ;  /* 0x000001b000007945 */ /* 0x000fd80003800200 */
[----:B------:R-:W-:Y:S05]  /*3570*/  @!P6 BRA `(.L_x_55) ;  /* 0x000000000064e947 */ /* 0x000fea0003800000 */
[----:B------:R-:W5:Y:S01]  /*3580*/  LDCU UR7, c[0x0][0x398] ;  /* 0x00007300ff0777ac */ /* 0x000f620008000800 */
[----:B---3--:R-:W-:Y:S01]  /*3590*/  IMAD R11, R4, R21, R2 ;  /* 0x00000015040b7224 */ /* 0x008fe200078e0202 */
[----:B------:R-:W3:Y:S03]  /*35a0*/  LDCU.64 UR8, c[0x0][0x380] ;  /* 0x00007000ff0877ac */ /* 0x000ee60008000a00 */
[----:B-----5:R-:W-:Y:S01]  /*35b0*/  IMAD R11, R11, UR7, RZ ;  /* 0x000000070b0b7c24 */ /* 0x020fe2000f8e02ff */
[----:B------:R-:W5:Y:S03]  /*35c0*/  LDCU UR7, c[0x3][0x8c] ;  /* 0x00c01180ff0777ac */ /* 0x000f660008000800 */
[----:B------:R-:W-:-:S05]  /*35d0*/  VIADD R28, R11, 0x2 ;  /* 0x000000020b1c7836 */ /* 0x000fca0000000000 */
[----:B---3--:R-:W-:-:S04]  /*35e0*/  IADD3 R28, P6, PT, R28, UR8, RZ ;  /* 0x000000081c1c7c10 */ /* 0x008fc8000ffde0ff */
[----:B------:R-:W-:-:S05]  /*35f0*/  IADD3.X R29, PT, PT, RZ, UR9, RZ, P6, !PT ;  /* 0x00000009ff1d7c10 */ /* 0x000fca000b7fe4ff */
[----:B------:R-:W5:Y:S02]  /*3600*/  LDG.E.U8 R28, desc[UR4][R28.64] ;  /* 0x000000041c1c7981 */ /* 0x000f64000c1e1100 */
[----:B-----5:R-:W-:-:S04]  /*3610*/  IMAD R30, R28, UR7, RZ ;  /* 0x000000071c1e7c24 */ /* 0x020fc8000f8e02ff */
[----:B------:R-:W4:Y:S02]  /*3620*/  I2F.F64 R28, R30 ;  /* 0x0000001e001c7312 */ /* 0x000f240000201c00 */
[----:B----4-:R-:W-:Y:S01]  /*3630*/  DADD R26, R26, R28 ;  /* 0x000000001a1a7229 */ /* 0x010fe2000000001c */
[----:B------:R-:W-:-:S05]  /*3640*/  VIADD R28, R11, 0x1 ;  /* 0x000000010b1c7836 */ /* 0x000fca0000000000 */
[----:B------:R-:W-:-:S05]  /*3650*/  IADD3 R28, P6, PT, R28, UR8, RZ ;  /* 0x000000081c1c7c10 */ /* 0x000fca000ffde0ff */
[----:B------:R-:W-:-:S05]  /*3660*/  IMAD.X R29, RZ, RZ, UR9, P6 ;  /* 0x00000009ff1d7e24 */ /* 0x000fca000b0e06ff */
[----:B------:R-:W3:Y:S02]  /*3670*/  LDG.E.U8 R28, desc[UR4][R28.64] ;  /* 0x000000041c1c7981 */ /* 0x000ee4000c1e1100 */
[----:B---3--:R-:W-:-:S04]  /*3680*/  IMAD R30, R28, UR7, RZ ;  /* 0x000000071c1e7c24 */ /* 0x008fc8000f8e02ff */
[----:B------:R-:W0:Y:S02]  /*3690*/  I2F.F64 R28, R30 ;  /* 0x0000001e001c7312 */ /* 0x000e240000201c00 */
[----:B0-----:R-:W-:Y:S01]  /*36a0*/  DADD R24, R24, R28 ;  /* 0x0000000018187229 */ /* 0x001fe2000000001c */
[----:B------:R-:W-:-:S04]  /*36b0*/  IADD3 R28, P6, PT, R11, UR8, RZ ;  /* 0x000000080b1c7c10 */ /* 0x000fc8000ffde0ff */
[----:B------:R-:W-:-:S05]  /*36c0*/  IADD3.X R29, PT, PT, RZ, UR9, RZ, P6, !PT ;  /* 0x00000009ff1d7c10 */ /* 0x000fca000b7fe4ff */
[----:B------:R-:W3:Y:S02]  /*36d0*/  LDG.E.U8 R11, desc[UR4][R28.64] ;  /* 0x000000041c0b7981 */ /* 0x000ee4000c1e1100 */
[----:B---3--:R-:W-:-:S04]  /*36e0*/  IMAD R11, R11, UR7, RZ ;  /* 0x000000070b0b7c24 */ /* 0x008fc8000f8e02ff */
[----:B------:R-:W0:Y:S02]  /*36f0*/  I2F.F64 R28, R11 ;  /* 0x0000000b001c7312 */ /* 0x000e240000201c00 */
[----:B0-----:R-:W-:-:S11]  /*3700*/  DADD R22, R22, R28 ;  /* 0x0000000016167229 */ /* 0x001fd6000000001c */
.L_x_55:
[----:B------:R-:W-:Y:S05]  /*3710*/  BSYNC.RECONVERGENT B0 ;  /* 0x0000000000007941 */ /* 0x000fea0003800200 */
.L_x_54:
        /* <DEDUP_REMOVED lines=9> */
[----:B---3--:R-:W-:-:S05]  /*37b0*/  IADD3 R30, P6, PT, R30, UR8, RZ ;  /* 0x000000081e1e7c10 */ /* 0x008fca000ffde0ff */
[----:B------:R-:W-:-:S05]  /*37c0*/  IMAD.X R31, RZ, RZ, UR9, P6 ;  /* 0x00000009ff1f7e24 */ /* 0x000fca000b0e06ff */
[----:B------:R-:W5:Y:S02]  /*37d0*/  LDG.E.U8 R28, desc[UR4][R30.64] ;  /* 0x000000041e1c7981 */ /* 0x000f64000c1e1100 */
[----:B-----5:R-:W-:-:S06]  /*37e0*/  IMAD R28, R28, UR7, RZ ;  /* 0x000000071c1c7c24 */ /* 0x020fcc000f8e02ff */
[----:B------:R-:W4:Y:S02]  /*37f0*/  I2F.F64 R28, R28 ;  /* 0x0000001c001c7312 */ /* 0x000f240000201c00 */
[----:B----4-:R-:W-:Y:S01]  /*3800*/  DADD R26, R26, R28 ;  /* 0x000000001a1a7229 */ /* 0x010fe2000000001c */
[----:B------:R-:W-:-:S04]  /*3810*/  IADD3 R29, PT, PT, R11, 0x1, RZ ;  /* 0x000000010b1d7810 */ /* 0x000fc80007ffe0ff */
[----:B------:R-:W-:-:S05]  /*3820*/  IADD3 R28, P6, PT, R29, UR8, RZ ;  /* 0x000000081d1c7c10 */ /* 0x000fca000ffde0ff */
[----:B------:R-:W-:-:S06]  /*3830*/  IMAD.X R29, RZ, RZ, UR9, P6 ;  /* 0x00000009ff1d7e24 */ /* 0x000fcc000b0e06ff */
[----:B------:R-:W3:Y:S01]  /*3840*/  LDG.E.U8 R29, desc[UR4][R28.64] ;  /* 0x000000041c1d7981 */ /* 0x000ee2000c1e1100 */
[----:B------:R-:W-:-:S04]  /*3850*/  IADD3 R30, P6, PT, R11, UR8, RZ ;  /* 0x000000080b1e7c10 */ /* 0x000fc8000ffde0ff */
[----:B------:R-:W-:-:S05]  /*3860*/  IADD3.X R31, PT, PT, RZ, UR9, RZ, P6, !PT ;  /* 0x00000009ff1f7c10 */ /* 0x000fca000b7fe4ff */
[----:B------:R-:W4:Y:S01]  /*3870*/  LDG.E.U8 R11, desc[UR4][R30.64] ;  /* 0x000000041e0b7981 */ /* 0x000f22000c1e1100 */
[----:B---3--:R-:W-:-:S06]  /*3880*/  IMAD R29, R29, UR7, RZ ;  /* 0x000000071d1d7c24 */ /* 0x008fcc000f8e02ff */
[----:B------:R-:W0:Y:S01]  /*3890*/  I2F.F64 R28, R29 ;  /* 0x0000001d001c7312 */ /* 0x000e220000201c00 */
[----:B----4-:R-:W-:Y:S01]  /*38a0*/  IMAD R11, R11, UR7, RZ ;  /* 0x000000070b0b7c24 */ /* 0x010fe2000f8e02ff */
[----:B0-----:R-:W-:-:S06]  /*38b0*/  DADD R24, R24, R28 ;  /* 0x0000000018187229 */ /* 0x001fcc000000001c */
[----:B------:R-:W0:Y:S02]  /*38c0*/  I2F.F64 R28, R11 ;  /* 0x0000000b001c7312 */ /* 0x000e240000201c00 */
[----:B0-----:R-:W-:-:S11]  /*38d0*/  DADD R22, R22, R28 ;  /* 0x0000000016167229 */ /* 0x001fd6000000001c */
.L_x_57:
[----:B------:R-:W-:Y:S05]  /*38e0*/  BSYNC.RECONVERGENT B0 ;  /* 0x0000000000007941 */ /* 0x000fea0003800200 */
.L_x_56:
[----:B------:R-:W-:Y:S01]  /*38f0*/  ISETP.NE.AND P6, PT, R32, RZ, PT ;  /* 0x000000ff2000720c */ /* 0x000fe20003fc5270 */
[----:B------:R-:W-:-:S12]  /*3900*/  BSSY.RECONVERGENT B0, `(.L_x_58) ;  /* 0x000001b000007945 */ /* 0x000fd80003800200 */
[----:B------:R-:W-:Y:S05]  /*3910*/  @!P6 BRA `(.L_x_59) ;  /* 0x000000000064e947 */ /* 0x000fea0003800000 */
[----:B------:R-:W5:Y:S01]  /*3920*/  LDCU UR7, c[0x0][0x398] ;  /* 0x00007300ff0777ac */ /* 0x000f620008000800 */
[----:B------:R-:W-:Y:S01]  /*3930*/  IMAD R4, R4, R21, R12 ;  /* 0x0000001504047224 */ /* 0x000fe200078e020c */
[----:B------:R-:W0:Y:S03]  /*3940*/  LDCU.64 UR8, c[0x0][0x380] ;  /* 0x00007000ff0877ac */ /* 0x000e260008000a00 */
[----:B-----5:R-:W-:Y:S01]  /*3950*/  IMAD R4, R4, UR7, RZ ;  /* 0x0000000704047c24 */ /* 0x020fe2000f8e02ff */
[----:B------:R-:W5:Y:S03]  /*3960*/  LDCU UR7, c[0x3][0xb4] ;  /* 0x00c01680ff0777ac */ /* 0x000f660008000800 */
[----:B------:R-:W-:-:S05]  /*3970*/  VIADD R30, R4, 0x2 ;  /* 0x00000002041e7836 */ /* 0x000fca0000000000 */
[----:B0-----:R-:W-:-:S04]  /*3980*/  IADD3 R30, P6, PT, R30, UR8, RZ ;  /* 0x000000081e1e7c10 */ /* 0x001fc8000ffde0ff */
[----:B------:R-:W-:-:S05]  /*3990*/  IADD3.X R31, PT, PT, RZ, UR9, RZ, P6, !PT ;  /* 0x00000009ff1f7c10 */ /* 0x000fca000b7fe4ff */
[----:B---3--:R-:W5:Y:S02]  /*39a0*/  LDG.E.U8 R11, desc[UR4][R30.64] ;  /* 0x000000041e0b7981 */ /* 0x008f64000c1e1100 */
[----:B-----5:R-:W-:-:S04]  /*39b0*/  IMAD R11, R11, UR7, RZ ;  /* 0x000000070b0b7c24 */ /* 0x020fc8000f8e02ff */
[----:B------:R-:W4:Y:S02]  /*39c0*/  I2F.F64 R28, R11 ;  /* 0x0000000b001c7312 */ /* 0x000f240000201c00 */
[----:B----4-:R-:W-:Y:S01]  /*39d0*/  DADD R26, R26, R28 ;  /* 0x000000001a1a7229 */ /* 0x010fe2000000001c */
[----:B------:R-:W-:-:S05]  /*39e0*/  VIADD R28, R4, 0x1 ;  /* 0x00000001041c7836 */ /* 0x000fca0000000000 */
[----:B------:R-:W-:-:S04]  /*39f0*/  IADD3 R28, P6, PT, R28, UR8, RZ ;  /* 0x000000081c1c7c10 */ /* 0x000fc8000ffde0ff */
[----:B------:R-:W-:-:S05]  /*3a00*/  IADD3.X R29, PT, PT, RZ, UR9, RZ, P6, !PT ;  /* 0x00000009ff1d7c10 */ /* 0x000fca000b7fe4ff */
[----:B------:R-:W3:Y:S01]  /*3a10*/  LDG.E.U8 R28, desc[UR4][R28.64] ;  /* 0x000000041c1c7981 */ /* 0x000ee2000c1e1100 */
[----:B------:R-:W-:-:S05]  /*3a20*/  IADD3 R30, P6, PT, R4, UR8, RZ ;  /* 0x00000008041e7c10 */ /* 0x000fca000ffde0ff */
[----:B------:R-:W-:-:S05]  /*3a30*/  IMAD.X R31, RZ, RZ, UR9, P6 ;  /* 0x00000009ff1f7e24 */ /* 0x000fca000b0e06ff */
[----:B------:R-:W4:Y:S01]  /*3a40*/  LDG.E.U8 R4, desc[UR4][R30.64] ;  /* 0x000000041e047981 */ /* 0x000f22000c1e1100 */
[----:B---3--:R-:W-:-:S04]  /*3a50*/  IMAD R32, R28, UR7, RZ ;  /* 0x000000071c207c24 */ /* 0x008fc8000f8e02ff */
[----:B------:R-:W0:Y:S01]  /*3a60*/  I2F.F64 R28, R32 ;  /* 0x00000020001c7312 */ /* 0x000e220000201c00 */
[----:B----4-:R-:W-:Y:S01]  /*3a70*/  IMAD R4, R4, UR7, RZ ;  /* 0x0000000704047c24 */ /* 0x010fe2000f8e02ff */
[----:B0-----:R-:W-:-:S06]  /*3a80*/  DADD R24, R24, R28 ;  /* 0x0000000018187229 */ /* 0x001fcc000000001c */
[----:B------:R-:W0:Y:S02]  /*3a90*/  I2F.F64 R28, R4 ;  /* 0x00000004001c7312 */ /* 0x000e240000201c00 */
[----:B0-----:R-:W-:-:S11]  /*3aa0*/  DADD R22, R22, R28 ;  /* 0x0000000016167229 */ /* 0x001fd6000000001c */
.L_x_59:
[----:B------:R-:W-:Y:S05]  /*3ab0*/  BSYNC.RECONVERGENT B0 ;  /* 0x0000000000007941 */ /* 0x000fea0003800200 */
.L_x_58:
[----:B---3--:R-:W3:Y:S01]  /*3ac0*/  LDC R11, c[0x0][0x364] ;  /* 0x0000d900ff0b7b82 */ /* 0x008ee20000000800 */
[----:B------:R-:W-:Y:S01]  /*3ad0*/  BSSY.RECONVERGENT B0, `(.L_x_60) ;  /* 0x0000020000007945 */ /* 0x000fe20003800200 */
[----:B---3--:R-:W-:-:S05]  /*3ae0*/  IMAD R4, R11, UR6, R0 ;  /* 0x000000060b047c24 */ /* 0x008fca000f8e0200 */
[----:B------:R-:W-:-:S04]  /*3af0*/  IADD3 R11, PT, PT, R4, -0x1, RZ ;  /* 0xffffffff040b7810 */ /* 0x000fc80007ffe0ff */
[----:B------:R-:W-:-:S04]  /*3b00*/  ISETP.GE.U32.AND P6, PT, R11, R20, PT ;  /* 0x000000140b00720c */ /* 0x000fc80003fc6070 */
[----:B------:R-:W-:-:S04]  /*3b10*/  ISETP.GE.U32.OR P6, PT, R6, R21, P6 ;  /* 0x000000150600720c */ /* 0x000fc800037c6470 */
[----:B------:R-:W-:-:S13]  /*3b20*/  ISETP.LT.OR P6, PT, R2, 0x2, P6 ;  /* 0x000000020200780c */ /* 0x000fda00037c1670 */
[----:B------:R-:W-:Y:S05]  /*3b30*/  @P6 BRA `(.L_x_61) ;  /* 0x0000000000646947 */ /* 0x000fea0003800000 */
[----:B------:R-:W3:Y:S01]  /*3b40*/  LDCU UR7, c[0x0][0x398] ;  /* 0x00007300ff0777ac */ /* 0x000ee20008000800 */
[----:B------:R-:W-:Y:S01]  /*3b50*/  IMAD.IADD R4, R6, 0x1, R5 ;  /* 0x0000000106047824 */ /* 0x000fe200078e0205 */
[----:B------:R-:W5:Y:S03]  /*3b60*/  LDCU.64 UR8, c[0x0][0x380] ;  /* 0x00007000ff0877ac */ /* 0x000f660008000a00 */
[----:B---3--:R-:W-:Y:S01]  /*3b70*/  IMAD R4, R4, UR7, RZ ;  /* 0x0000000704047c24 */ /* 0x008fe2000f8e02ff */
[----:B------:R-:W3:Y:S04]  /*3b80*/  LDCU UR7, c[0x3][0x68] ;  /* 0x00c00d00ff0777ac */ /* 0x000ee80008000800 */
[----:B------:R-:W-:-:S04]  /*3b90*/  IADD3 R30, PT, PT, R4, 0x2, RZ ;  /* 0x00000002041e7810 */ /* 0x000fc80007ffe0ff */
[----:B-----5:R-:W-:-:S05]  /*3ba0*/  IADD3 R30, P6, PT, R30, UR8, RZ ;  /* 0x000000081e1e7c10 */ /* 0x020fca000ffde0ff */
[----:B------:R-:W-:-:S05]  /*3bb0*/  IMAD.X R31, RZ, RZ, UR9, P6 ;  /* 0x00000009ff1f7e24 */ /* 0x000fca000b0e06ff */
[----:B------:R-:W3:Y:S02]  /*3bc0*/  LDG.E.U8 R11, desc[UR4][R30.64] ;  /* 0x000000041e0b7981 */ /* 0x000ee4000c1e1100 */
[----:B---3--:R-:W-:-:S04]  /*3bd0*/  IMAD R11, R11, UR7, RZ ;  /* 0x000000070b0b7c24 */ /* 0x008fc8000f8e02ff */
[----:B------:R-:W4:Y:S02]  /*3be0*/  I2F.F64 R28, R11 ;  /* 0x0000000b001c7312 */ /* 0x000f240000201c00 */
[----:B----4-:R-:W-:Y:S01]  /*3bf0*/  DADD R26, R26, R28 ;  /* 0x000000001a1a7229 */ /* 0x010fe2000000001c */
[----:B------:R-:W-:-:S04]  /*3c00*/  IADD3 R28, PT, PT, R4, 0x1, RZ ;  /* 0x00000001041c7810 */ /* 0x000fc80007ffe0ff */
[----:B------:R-:W-:-:S05]  /*3c10*/  IADD3 R28, P6, PT, R28, UR8, RZ ;  /* 0x000000081c1c7c10 */ /* 0x000fca000ffde0ff */
[----:B------:R-:W-:-:S05]  /*3c20*/  IMAD.X R29, RZ, RZ, UR9, P6 ;  /* 0x00000009ff1d7e24 */ /* 0x000fca000b0e06ff */
[----:B------:R-:W3:Y:S01]  /*3c30*/  LDG.E.U8 R28, desc[UR4][R28.64] ;  /* 0x000000041c1c7981 */ /* 0x000ee2000c1e1100 */
[----:B------:R-:W-:-:S04]  /*3c40*/  IADD3 R30, P6, PT, R4, UR8, RZ ;  /* 0x00000008041e7c10 */ /* 0x000fc8000ffde0ff */
[----:B------:R-:W-:-:S05]  /*3c50*/  IADD3.X R31, PT, PT, RZ, UR9, RZ, P6, !PT ;  /* 0x00000009ff1f7c10 */ /* 0x000fca000b7fe4ff */
[----:B------:R-:W4:Y:S01]  /*3c60*/  LDG.E.U8 R4, desc[UR4][R30.64] ;  /* 0x000000041e047981 */ /* 0x000f22000c1e1100 */
[----:B---3--:R-:W-:-:S04]  /*3c70*/  IMAD R32, R28, UR7, RZ ;  /* 0x000000071c207c24 */ /* 0x008fc8000f8e02ff */
[----:B------:R-:W0:Y:S01]  /*3c80*/  I2F.F64 R28, R32 ;  /* 0x00000020001c7312 */ /* 0x000e220000201c00 */
[----:B----4-:R-:W-:Y:S01]  /*3c90*/  IMAD R4, R4, UR7, RZ ;  /* 0x0000000704047c24 */ /* 0x010fe2000f8e02ff */
[----:B0-----:R-:W-:-:S06]  /*3ca0*/  DADD R24, R24, R28 ;  /* 0x0000000018187229 */ /* 0x001fcc000000001c */
[----:B------:R-:W0:Y:S02]  /*3cb0*/  I2F.F64 R28, R4 ;  /* 0x00000004001c7312 */ /* 0x000e240000201c00 */
[----:B0-----:R-:W-:-:S11]  /*3cc0*/  DADD R22, R22, R28 ;  /* 0x0000000016167229 */ /* 0x001fd6000000001c */
.L_x_61:
[----:B------:R-:W-:Y:S05]  /*3cd0*/  BSYNC.RECONVERGENT B0 ;  /* 0x0000000000007941 */ /* 0x000fea0003800200 */
.L_x_60:
[----:B------:R-:W3:Y:S01]  /*3ce0*/  LDC R11, c[0x0][0x364] ;  /* 0x0000d900ff0b7b82 */ /* 0x000ee20000000800 */
[----:B------:R-:W-:Y:S01]  /*3cf0*/  BSSY.RECONVERGENT B0, `(.L_x_62) ;  /* 0x0000020000007945 */ /* 0x000fe20003800200 */
[----:B---3--:R-:W-:-:S04]  /*3d00*/  IMAD R4, R11, UR6, R0 ;  /* 0x000000060b047c24 */ /* 0x008fc8000f8e0200 */
[----:B------:R-:W-:-:S05]  /*3d10*/  VIADD R11, R4, 0xffffffff ;  /* 0xffffffff040b7836 */ /* 0x000fca0000000000 */
[----:B------:R-:W-:-:S04]  /*3d20*/  ISETP.GE.U32.AND P6, PT, R11, R20, PT ;  /* 0x000000140b00720c */ /* 0x000fc80003fc6070 */
[----:B------:R-:W-:-:S04]  /*3d30*/  ISETP.GE.U32.OR P6, PT, R8, R21, P6 ;  /* 0x000000150800720c */ /* 0x000fc800037c6470 */
[----:B------:R-:W-:-:S13]  /*3d40*/  ISETP.LT.OR P6, PT, R2, 0x1, P6 ;  /* 0x000000010200780c */ /* 0x000fda00037c1670 */
[----:B------:R-:W-:Y:S05]  /*3d50*/  @P6 BRA `(.L_x_63) ;  /* 0x0000000000646947 */ /* 0x000fea0003800000 */
[----:B------:R-:W3:Y:S01]  /*3d60*/  LDCU UR7, c[0x0][0x398] ;  /* 0x00007300ff0777ac */ /* 0x000ee20008000800 */
[----:B------:R-:W-:Y:S01]  /*3d70*/  IADD3 R4, PT, PT, R8, R5, RZ ;  /* 0x0000000508047210 */ /* 0x000fe20007ffe0ff */
[----:B------:R-:W5:Y:S04]  /*3d80*/  LDCU.64 UR8, c[0x0][0x380] ;  /* 0x00007000ff0877ac */ /* 0x000f680008000a00 */
[----:B---3--:R-:W-:Y:S01]  /*3d90*/  IMAD R4, R4, UR7, RZ ;  /* 0x0000000704047c24 */ /* 0x008fe2000f8e02ff */
[----:B------:R-:W3:Y:S03]  /*3da0*/  LDCU UR7, c[0x3][0x7c] ;  /* 0x00c00f80ff0777ac */ /* 0x000ee60008000800 */
[----:B------:R-:W-:-:S05]  /*3db0*/  VIADD R30, R4, 0x2 ;  /* 0x00000002041e7836 */ /* 0x000fca0000000000 */
[----:B-----5:R-:W-:-:S04]  /*3dc0*/  IADD3 R30, P6, PT, R30, UR8, RZ ;  /* 0x000000081e1e7c10 */ /* 0x020fc8000ffde0ff */
[----:B------:R-:W-:-:S05]  /*3dd0*/  IADD3.X R31, PT, PT, RZ, UR9, RZ, P6, !PT ;  /* 0x00000009ff1f7c10 */ /* 0x000fca000b7fe4ff */
[----:B------:R-:W3:Y:S02]  /*3de0*/  LDG.E.U8 R11, desc[UR4][R30.64] ;  /* 0x000000041e0b7981 */ /* 0x000ee4000c1e1100 */
[----:B---3--:R-:W-:-:S04]  /*3df0*/  IMAD R11, R11, UR7, RZ ;  /* 0x000000070b0b7c24 */ /* 0x008fc8000f8e02ff */
        /* <DEDUP_REMOVED lines=15> */
.L_x_63:
[----:B------:R-:W-:Y:S05]  /*3ef0*/  BSYNC.RECONVERGENT B0 ;  /* 0x0000000000007941 */ /* 0x000fea0003800200 */
.L_x_62:
[----:B------:R-:W3:Y:S01]  /*3f00*/  LDC R11, c[0x0][0x364] ;  /* 0x0000d900ff0b7b82 */ /* 0x000ee20000000800 */
[----:B------:R-:W-:Y:S01]  /*3f10*/  BSSY.RECONVERGENT B0, `(.L_x_64) ;  /* 0x000001f000007945 */ /* 0x000fe20003800200 */
[----:B---3--:R-:W-:-:S05]  /*3f20*/  IMAD R4, R11, UR6, R0 ;  /* 0x000000060b047c24 */ /* 0x008fca000f8e0200 */
[----:B------:R-:W-:-:S04]  /*3f30*/  IADD3 R11, PT, PT, R4, -0x1, RZ ;  /* 0xffffffff040b7810 */ /* 0x000fc80007ffe0ff */
[----:B------:R-:W-:-:S04]  /*3f40*/  ISETP.GE.U32.AND P6, PT, R11, R20, PT ;  /* 0x000000140b00720c */ /* 0x000fc80003fc6070 */
[----:B------:R-:W-:-:S13]  /*3f50*/  ISETP.LT.OR P6, PT, R2, RZ, P6 ;  /* 0x000000ff0200720c */ /* 0x000fda00037c1670 */
        /* <DEDUP_REMOVED lines=26> */
.L_x_65:
[----:B------:R-:W-:Y:S05]  /*4100*/  BSYNC.RECONVERGENT B0 ;  /* 0x0000000000007941 */ /* 0x000fea0003800200 */
.L_x_64:
[----:B------:R-:W3:Y:S01]  /*4110*/  LDC R11, c[0x0][0x364] ;  /* 0x0000d900ff0b7b82 */ /* 0x000ee20000000800 */
[----:B------:R-:W-:Y:S01]  /*4120*/  BSSY.RECONVERGENT B0, `(.L_x_66) ;  /* 0x0000020000007945 */ /* 0x000fe20003800200 */
[----:B---3--:R-:W-:-:S04]  /*4130*/  IMAD R4, R11, UR6, R0 ;  /* 0x000000060b047c24 */ /* 0x008fc8000f8e0200 */
[----:B------:R-:W-:-:S05]  /*4140*/  VIADD R11, R4, 0xffffffff ;  /* 0xffffffff040b7836 */ /* 0x000fca0000000000 */
[----:B------:R-:W-:-:S04]  /*4150*/  ISETP.GE.U32.AND P6, PT, R11, R20, PT ;  /* 0x000000140b00720c */ /* 0x000fc80003fc6070 */
[----:B------:R-:W-:-:S04]  /*4160*/  ISETP.GE.U32.OR P6, PT, R10, R21, P6 ;  /* 0x000000150a00720c */ /* 0x000fc800037c6470 */
[----:B------:R-:W-:-:S13]  /*4170*/  ISETP.LT.OR P6, PT, R2, -0x1, P6 ;  /* 0xffffffff0200780c */ /* 0x000fda00037c1670 */
        /* <DEDUP_REMOVED lines=26> */
.L_x_67:
[----:B------:R-:W-:Y:S05]  /*4320*/  BSYNC.RECONVERGENT B0 ;  /* 0x0000000000007941 */ /* 0x000fea0003800200 */
.L_x_66:
[----:B------:R-:W3:Y:S01]  /*4330*/  LDC R11, c[0x0][0x364] ;  /* 0x0000d900ff0b7b82 */ /* 0x000ee20000000800 */
[----:B------:R-:W-:Y:S01]  /*4340*/  BSSY.RECONVERGENT B0, `(.L_x_68) ;  /* 0x0000020000007945 */ /* 0x000fe20003800200 */
[----:B---3--:R-:W-:-:S05]  /*4350*/  IMAD R4, R11, UR6, R0 ;  /* 0x000000060b047c24 */ /* 0x008fca000f8e0200 */
[----:B------:R-:W-:-:S04]  /*4360*/  IADD3 R11, PT, PT, R4, -0x1, RZ ;  /* 0xffffffff040b7810 */ /* 0x000fc80007ffe0ff */
[----:B------:R-:W-:-:S04]  /*4370*/  ISETP.GE.U32.AND P6, PT, R11, R20, PT ;  /* 0x000000140b00720c */ /* 0x000fc80003fc6070 */
[----:B------:R-:W-:-:S04]  /*4380*/  ISETP.GE.U32.OR P6, PT, R12, R21, P6 ;  /* 0x000000150c00720c */ /* 0x000fc800037c6470 */
[----:B------:R-:W-:-:S13]  /*4390*/  ISETP.LT.OR P6, PT, R2, -0x2, P6 ;  /* 0xfffffffe0200780c */ /* 0x000fda00037c1670 */
        /* <DEDUP_REMOVED lines=9> */
[----:B------:R-:W3:Y:S01]  /*4430*/  LDG.E.U8 R30, desc[UR4][R30.64] ;  /* 0x000000041e1e7981 */ /* 0x000ee2000c1e1100 */
[C---:B------:R-:W-:Y:S01]  /*4440*/  IADD3 R4, P6, PT, R11.reuse, UR8, RZ ;  /* 0x000000080b047c10 */ /* 0x040fe2000ffde0ff */
[----:B------:R-:W-:-:S03]  /*4450*/  VIADD R11, R11, 0x1 ;  /* 0x000000010b0b7836 */ /* 0x000fc60000000000 */
[----:B------:R-:W-:Y:S02]  /*4460*/  IADD3.X R5, PT, PT, RZ, UR9, RZ, P6, !PT ;  /* 0x00000009ff057c10 */ /* 0x000fe4000b7fe4ff */
[----:B------:R-:W-:-:S03]  /*4470*/  IADD3 R28, P6, PT, R11, UR8, RZ ;  /* 0x000000080b1c7c10 */ /* 0x000fc6000ffde0ff */
[----:B------:R-:W5:Y:S01]  /*4480*/  LDG.E.U8 R4, desc[UR4][R4.64] ;  /* 0x0000000404047981 */ /* 0x000f62000c1e1100 */
[----:B------:R-:W-:-:S05]  /*4490*/  IADD3.X R29, PT, PT, RZ, UR9, RZ, P6, !PT ;  /* 0x00000009ff1d7c10 */ /* 0x000fca000b7fe4ff */
[----:B------:R-:W2:Y:S01]  /*44a0*/  LDG.E.U8 R21, desc[UR4][R28.64] ;  /* 0x000000041c157981 */ /* 0x000ea2000c1e1100 */
[----:B---3--:R-:W-:-:S04]  /*44b0*/  IMAD R11, R30, UR7, RZ ;  /* 0x000000071e0b7c24 */ /* 0x008fc8000f8e02ff */
[----:B------:R-:W4:Y:S01]  /*44c0*/  I2F.F64 R30, R11 ;  /* 0x0000000b001e7312 */ /* 0x000f220000201c00 */
[----:B--2---:R-:W-:Y:S01]  /*44d0*/  IMAD R21, R21, UR7, RZ ;  /* 0x0000000715157c24 */ /* 0x004fe2000f8e02ff */
[----:B----4-:R-:W-:Y:S01]  /*44e0*/  DADD R26, R26, R30 ;  /* 0x000000001a1a7229 */ /* 0x010fe2000000001e */
[----:B-----5:R-:W-:-:S05]  /*44f0*/  IMAD R30, R4, UR7, RZ ;  /* 0x00000007041e7c24 */ /* 0x020fca000f8e02ff */
[----:B------:R-:W0:Y:S08]  /*4500*/  I2F.F64 R4, R21 ;  /* 0x0000001500047312 */ /* 0x000e300000201c00 */
[----:B------:R-:W2:Y:S01]  /*4510*/  I2F.F64 R30, R30 ;  /* 0x0000001e001e7312 */ /* 0x000ea20000201c00 */
[----:B0-----:R-:W-:Y:S02]  /*4520*/  DADD R24, R24, R4 ;  /* 0x0000000018187229 */ /* 0x001fe40000000004 */
[----:B--2---:R-:W-:-:S11]  /*4530*/  DADD R22, R22, R30 ;  /* 0x0000000016167229 */ /* 0x004fd6000000001e */
.L_x_69:
[----:B------:R-:W-:Y:S05]  /*4540*/  BSYNC.RECONVERGENT B0 ;  /* 0x0000000000007941 */ /* 0x000fea0003800200 */
.L_x_68:
[----:B------:R-:W-:Y:S01]  /*4550*/  ISETP.NE.AND P6, PT, R33, RZ, PT ;  /* 0x000000ff2100720c */ /* 0x000fe20003fc5270 */
[----:B------:R-:W-:-:S12]  /*4560*/  BSSY.RECONVERGENT B0, `(.L_x_70) ;  /* 0x000001b000007945 */ /* 0x000fd80003800200 */
        /* <DEDUP_REMOVED lines=26> */
.L_x_71:
[----:B------:R-:W-:Y:S05]  /*4710*/  BSYNC.RECONVERGENT B0 ;  /* 0x0000000000007941 */ /* 0x000fea0003800200 */
.L_x_70:
        /* <DEDUP_REMOVED lines=28> */
.L_x_73:
[----:B------:R-:W-:Y:S05]  /*48e0*/  BSYNC.RECONVERGENT B0 ;  /* 0x0000000000007941 */ /* 0x000fea0003800200 */
.L_x_72:
[----:B------:R-:W-:Y:S01]  /*48f0*/  ISETP.GE.AND P6, PT, R2, RZ, PT ;  /* 0x000000ff0200720c */ /* 0x000fe20003fc6270 */
[----:B------:R-:W-:-:S12]  /*4900*/  BSSY.RECONVERGENT B0, `(.L_x_74) ;  /* 0x000001b000007945 */ /* 0x000fd80003800200 */
[----:B------:R-:W-:Y:S05]  /*4910*/  @!P6 BRA `(.L_x_75) ;  /* 0x000000000064e947 */ /* 0x000fea0003800000 */
        /* <DEDUP_REMOVED lines=25> */
.L_x_75:
[----:B------:R-:W-:Y:S05]  /*4ab0*/  BSYNC.RECONVERGENT B0 ;  /* 0x0000000000007941 */ /* 0x000fea0003800200 */
.L_x_74:
        /* <DEDUP_REMOVED lines=28> */
.L_x_77:
[----:B------:R-:W-:Y:S05]  /*4c80*/  BSYNC.RECONVERGENT B0 ;  /* 0x0000000000007941 */ /* 0x000fea0003800200 */
.L_x_76:
        /* <DEDUP_REMOVED lines=28> */
.L_x_79:
[----:B------:R-:W-:Y:S05]  /*4e50*/  BSYNC.RECONVERGENT B0 ;  /* 0x0000000000007941 */ /* 0x000fea0003800200 */
.L_x_78:
[----:B------:R-:W-:Y:S01]  /*4e60*/  ISETP.NE.AND P6, PT, R37, RZ, PT ;  /* 0x000000ff2500720c */ /* 0x000fe20003fc5270 */
        /* <DEDUP_REMOVED lines=27> */
.L_x_81:
[----:B------:R-:W-:Y:S05]  /*5020*/  BSYNC.RECONVERGENT B0 ;  /* 0x0000000000007941 */ /* 0x000fea0003800200 */
.L_x_80:
        /* <DEDUP_REMOVED lines=12> */
[C---:B------:R-:W-:Y:S02]  /*50f0*/  IADD3 R28, P6, PT, R11.reuse, UR8, RZ ;  /* 0x000000080b1c7c10 */ /* 0x040fe4000ffde0ff */
[----:B------:R-:W-:-:S03]  /*5100*/  IADD3 R11, PT, PT, R11, 0x1, RZ ;  /* 0x000000010b0b7810 */ /* 0x000fc60007ffe0ff */
[----:B------:R-:W-:Y:S01]  /*5110*/  IMAD.X R29, RZ, RZ, UR9, P6 ;  /* 0x00000009ff1d7e24 */ /* 0x000fe2000b0e06ff */
[----:B------:R-:W-:-:S04]  /*5120*/  IADD3 R30, P6, PT, R11, UR8, RZ ;  /* 0x000000080b1e7c10 */ /* 0x000fc8000ffde0ff */
[----:B------:R-:W-:-:S05]  /*5130*/  IADD3.X R31, PT, PT, RZ, UR9, RZ, P6, !PT ;  /* 0x00000009ff1f7c10 */ /* 0x000fca000b7fe4ff */
[----:B------:R-:W5:Y:S01]  /*5140*/  LDG.E.U8 R30, desc[UR4][R30.64] ;  /* 0x000000041e1e7981 */ /* 0x000f62000c1e1100 */
[----:B---3--:R-:W-:-:S04]  /*5150*/  IMAD R3, R3, UR7, RZ ;  /* 0x0000000703037c24 */ /* 0x008fc8000f8e02ff */
[----:B------:R-:W4:Y:S02]  /*5160*/  I2F.F64 R4, R3 ;  /* 0x0000000300047312 */ /* 0x000f240000201c00 */
[----:B----4-:R-:W-:Y:S01]  /*5170*/  DADD R26, R26, R4 ;  /* 0x000000001a1a7229 */ /* 0x010fe20000000004 */
[----:B------:R-:W3:Y:S01]  /*5180*/  LDG.E.U8 R4, desc[UR4][R28.64] ;  /* 0x000000041c047981 */ /* 0x000ee2000c1e1100 */
[----:B-----5:R-:W-:-:S06]  /*5190*/  IMAD R32, R30, UR7, RZ ;  /* 0x000000071e207c24 */ /* 0x020fcc000f8e02ff */
[----:B------:R-:W0:Y:S02]  /*51a0*/  I2F.F64 R32, R32 ;  /* 0x0000002000207312 */ /* 0x000e240000201c00 */
[----:B0-----:R-:W-:Y:S01]  /*51b0*/  DADD R24, R24, R32 ;  /* 0x0000000018187229 */ /* 0x001fe20000000020 */
[----:B---3--:R-:W-:-:S06]  /*51c0*/  IMAD R4, R4, UR7, RZ ;  /* 0x0000000704047c24 */ /* 0x008fcc000f8e02ff */
[----:B------:R-:W0:Y:S02]  /*51d0*/  I2F.F64 R4, R4 ;  /* 0x0000000400047312 */ /* 0x000e240000201c00 */
[----:B0-----:R-:W-:-:S11]  /*51e0*/  DADD R22, R22, R4 ;  /* 0x0000000016167229 */ /* 0x001fd60000000004 */
.L_x_83:
[----:B------:R-:W-:Y:S05]  /*51f0*/  BSYNC.RECONVERGENT B0 ;  /* 0x0000000000007941 */ /* 0x000fea0003800200 */
.L_x_82:
[----:B------:R-:W3:Y:S01]  /*5200*/  LDC R3, c[0x0][0x364] ;  /* 0x0000d900ff037b82 */ /* 0x000ee20000000800 */
[----:B------:R-:W-:Y:S07]  /*5210*/  BSSY.RECONVERGENT B0, `(.L_x_84) ;  /* 0x0000022000007945 */ /* 0x000fee0003800200 */
[----:B------:R-:W5:Y:S01]  /*5220*/  LDC R5, c[0x0][0x364] ;  /* 0x0000d900ff057b82 */ /* 0x000f620000000800 */
[----:B---3--:R-:W-:-:S04]  /*5230*/  IMAD R3, R3, UR6, R0 ;  /* 0x0000000603037c24 */ /* 0x008fc8000f8e0200 */
[----:B------:R-:W-:-:S05]  /*5240*/  VIADD R3, R3, 0x1 ;  /* 0x0000000103037836 */ /* 0x000fca0000000000 */
[----:B------:R-:W-:Y:S01]  /*5250*/  ISETP.GE.U32.AND P6, PT, R3, R20, PT ;  /* 0x000000140300720c */ /* 0x000fe20003fc6070 */
[----:B-----5:R-:W-:-:S03]  /*5260*/  IMAD R3, R5, UR6, R0 ;  /* 0x0000000605037c24 */ /* 0x020fc6000f8e0200 */
[----:B------:R-:W-:Y:S02]  /*5270*/  ISETP.LT.OR P6, PT, R2, RZ, P6 ;  /* 0x000000ff0200720c */ /* 0x000fe400037c1670 */
[----:B------:R-:W-:-:S11]  /*5280*/  IADD3 R3, PT, PT, R3, 0x2, RZ ;  /* 0x0000000203037810 */ /* 0x000fd60007ffe0ff */
        /* <DEDUP_REMOVED lines=26> */
.L_x_85:
[----:B------:R-:W-:Y:S05]  /*5430*/  BSYNC.RECONVERGENT B0 ;  /* 0x0000000000007941 */ /* 0x000fea0003800200 */
.L_x_84:
[----:B------:R-:W-:Y:S04]  /*5440*/  BSSY.RECONVERGENT B0, `(.L_x_86) ;  /* 0x000001b000007945 */ /* 0x000fe80003800200 */
        /* <DEDUP_REMOVED lines=26> */
.L_x_87:
[----:B------:R-:W-:Y:S05]  /*55f0*/  BSYNC.RECONVERGENT B0 ;  /* 0x0000000000007941 */ /* 0x000fea0003800200 */
.L_x_86:
[----:B------:R-:W-:Y:S01]  /*5600*/  ISETP.GE.U32.AND P0, PT, R3, R20, PT ;  /* 0x000000140300720c */ /* 0x000fe20003f06070 */
[----:B------:R-:W-:Y:S03]  /*5610*/  BSSY.RECONVERGENT B0, `(.L_x_88) ;  /* 0x000001c000007945 */ /* 0x000fe60003800200 */
[----:B------:R-:W-:Y:S01]  /*5620*/  ISETP.LT.OR P0, PT, R2, RZ, P0 ;  /* 0x000000ff0200720c */ /* 0x000fe20000701670 */
[----:B------:R-:W-:-:S12]  /*5630*/  @!P1 BRA `(.L_x_89) ;  /* 0x0000000000649947 */ /* 0x000fd80003800000 */
[----:B------:R-:W3:Y:S01]  /*5640*/  LDCU UR7, c[0x0][0x398] ;  /* 0x00007300ff0777ac */ /* 0x000ee20008000800 */
[----:B------:R-:W-:Y:S01]  /*5650*/  IMAD.IADD R9, R12, 0x1, R9 ;  /* 0x000000010c097824 */ /* 0x000fe200078e0209 */
[----:B------:R-:W5:Y:S03]  /*5660*/  LDCU.64 UR8, c[0x0][0x380] ;  /* 0x00007000ff0877ac */ /* 0x000f660008000a00 */
[----:B---3--:R-:W-:Y:S01]  /*5670*/  IMAD R9, R9, UR7, RZ ;  /* 0x0000000709097c24 */ /* 0x008fe2000f8e02ff */
[----:B------:R-:W3:Y:S04]  /*5680*/  LDCU UR7, c[0x3][0xc0] ;  /* 0x00c01800ff0777ac */ /* 0x000ee80008000800 */
[----:B-----5:R-:W-:-:S02]  /*5690*/  IADD3 R20, P1, PT, R9, UR8, RZ ;  /* 0x0000000809147c10 */ /* 0x020fc4000ff3e0ff */
[C---:B------:R-:W-:Y:S01]  /*56a0*/  IADD3 R32, PT, PT, R9.reuse, 0x2, RZ ;  /* 0x0000000209207810 */ /* 0x040fe20007ffe0ff */
[----:B------:R-:W-:Y:S01]  /*56b0*/  VIADD R9, R9, 0x1 ;  /* 0x0000000109097836 */ /* 0x000fe20000000000 */
[----:B------:R-:W-:Y:S02]  /*56c0*/  IADD3.X R21, PT, PT, RZ, UR9, RZ, P1, !PT ;  /* 0x00000009ff157c10 */ /* 0x000fe40008ffe4ff */
[----:B------:R-:W-:Y:S02]  /*56d0*/  IADD3 R32, P1, PT, R32, UR8, RZ ;  /* 0x0000000820207c10 */ /* 0x000fe4000ff3e0ff */
[----:B------:R-:W-:Y:S01]  /*56e0*/  IADD3 R34, P6, PT, R9, UR8, RZ ;  /* 0x0000000809227c10 */ /* 0x000fe2000ffde0ff */
[----:B------:R-:W3:Y:S02]  /*56f0*/  LDG.E.U8 R4, desc[UR4][R20.64] ;  /* 0x0000000414047981 */ /* 0x000ee4000c1e1100 */
[----:B------:R-:W-:Y:S01]  /*5700*/  IMAD.X R33, RZ, RZ, UR9, P1 ;  /* 0x00000009ff217e24 */ /* 0x000fe200088e06ff */
[----:B------:R-:W-:-:S04]  /*5710*/  IADD3.X R35, PT, PT, RZ, UR9, RZ, P6, !PT ;  /* 0x00000009ff237c10 */ /* 0x000fc8000b7fe4ff */
[----:B------:R-:W5:Y:S04]  /*5720*/  LDG.E.U8 R28, desc[UR4][R32.64] ;  /* 0x00000004201c7981 */ /* 0x000f68000c1e1100 */
[----:B------:R-:W2:Y:S01]  /*5730*/  LDG.E.U8 R30, desc[UR4][R34.64] ;  /* 0x00000004221e7981 */ /* 0x000ea2000c1e1100 */
[----:B---3--:R-:W-:Y:S02]  /*5740*/  IMAD R4, R4, UR7, RZ ;  /* 0x0000000704047c24 */ /* 0x008fe4000f8e02ff */
[----:B-----5:R-:W-:Y:S02]  /*5750*/  IMAD R28, R28, UR7, RZ ;  /* 0x000000071c1c7c24 */ /* 0x020fe4000f8e02ff */
[----:B--2---:R-:W-:Y:S02]  /*5760*/  IMAD R30, R30, UR7, RZ ;  /* 0x000000071e1e7c24 */ /* 0x004fe4000f8e02ff */
[----:B------:R-:W0:Y:S08]  /*5770*/  I2F.F64 R4, R4 ;  /* 0x0000000400047312 */ /* 0x000e300000201c00 */
[----:B------:R-:W4:Y:S08]  /*5780*/  I2F.F64 R28, R28 ;  /* 0x0000001c001c7312 */ /* 0x000f300000201c00 */
[----:B------:R-:W2:Y:S01]  /*5790*/  I2F.F64 R30, R30 ;  /* 0x0000001e001e7312 */ /* 0x000ea20000201c00 */
[----:B0-----:R-:W-:-:S02]  /*57a0*/  DADD R22, R22, R4 ;  /* 0x0000000016167229 */ /* 0x001fc40000000004 */
[----:B----4-:R-:W-:Y:S02]  /*57b0*/  DADD R26, R26, R28 ;  /* 0x000000001a1a7229 */ /* 0x010fe4000000001c */
[----:B--2---:R-:W-:-:S11]  /*57c0*/  DADD R24, R24, R30 ;  /* 0x0000000018187229 */ /* 0x004fd6000000001e */
.L_x_89:
[----:B------:R-:W-:Y:S05]  /*57d0*/  BSYNC.RECONVERGENT B0 ;  /* 0x0000000000007941 */ /* 0x000fea0003800200 */
.L_x_88:
[----:B------:R-:W-:Y:S04]  /*57e0*/  BSSY.RECONVERGENT B0, `(.L_x_90) ;  /* 0x000001b000007945 */ /* 0x000fe80003800200 */
[----:B------:R-:W-:Y:S05]  /*57f0*/  @!P2 BRA `(.L_x_91) ;  /* 0x000000000064a947 */ /* 0x000fea0003800000 */
        /* <DEDUP_REMOVED lines=25> */
.L_x_91:
[----:B------:R-:W-:Y:S05]  /*5990*/  BSYNC.RECONVERGENT B0 ;  /* 0x0000000000007941 */ /* 0x000fea0003800200 */
.L_x_90:
        /* <DEDUP_REMOVED lines=27> */
.L_x_93:
[----:B------:R-:W-:Y:S05]  /*5b50*/  BSYNC.RECONVERGENT B0 ;  /* 0x0000000000007941 */ /* 0x000fea0003800200 */
.L_x_92:
[----:B------:R-:W-:Y:S04]  /*5b60*/  BSSY.RECONVERGENT B0, `(.L_x_94) ;  /* 0x000001b000007945 */ /* 0x000fe80003800200 */
[----:B------:R-:W-:Y:S05]  /*5b70*/  @P0 BRA `(.L_x_95) ;  /* 0x0000000000640947 */ /* 0x000fea0003800000 */
        /* <DEDUP_REMOVED lines=25> */
.L_x_95:
[----:B------:R-:W-:Y:S05]  /*5d10*/  BSYNC.RECONVERGENT B0 ;  /* 0x0000000000007941 */ /* 0x000fea0003800200 */
.L_x_94:
        /* <DEDUP_REMOVED lines=12> */
[----:B------:R-:W-:Y:S02]  /*5de0*/  IADD3 R28, P1, PT, R10, UR8, RZ ;  /* 0x000000080a1c7c10 */ /* 0x000fe4000ff3e0ff */
[----:B------:R-:W3:Y:S01]  /*5df0*/  LDG.E.U8 R10, desc[UR4][R30.64] ;  /* 0x000000041e0a7981 */ /* 0x000ee2000c1e1100 */
        /* <DEDUP_REMOVED lines=13> */
.L_x_97:
[----:B------:R-:W-:Y:S05]  /*5ed0*/  BSYNC.RECONVERGENT B0 ;  /* 0x0000000000007941 */ /* 0x000fea0003800200 */
.L_x_96:
[----:B------:R-:W-:Y:S04]  /*5ee0*/  BSSY.RECONVERGENT B0, `(.L_x_98) ;  /* 0x000001b000007945 */ /* 0x000fe80003800200 */
[----:B------:R-:W-:Y:S05]  /*5ef0*/  @!P5 BRA `(.L_x_99) ;  /* 0x000000000064d947 */ /* 0x000fea0003800000 */
[----:B------:R-:W3:Y:S01]  /*5f00*/  LDCU UR6, c[0x0][0x398] ;  /* 0x00007300ff0677ac */ /* 0x000ee20008000800 */
[----:B------:R-:W-:Y:S01]  /*5f10*/  IMAD.IADD R12, R12, 0x1, R13 ;  /* 0x000000010c0c7824 */ /* 0x000fe200078e020d */
[----:B------:R-:W5:Y:S03]  /*5f20*/  LDCU.64 UR8, c[0x0][0x380] ;  /* 0x00007000ff0877ac */ /* 0x000f660008000a00 */
[----:B---3--:R-:W-:Y:S01]  /*5f30*/  IMAD R12, R12, UR6, RZ ;  /* 0x000000060c0c7c24 */ /* 0x008fe2000f8e02ff */
[----:B------:R-:W3:Y:S03]  /*5f40*/  LDCU UR6, c[0x3][0xc4] ;  /* 0x00c01880ff0677ac */ /* 0x000ee60008000800 */
[C---:B------:R-:W-:Y:S01]  /*5f50*/  VIADD R20, R12.reuse, 0x1 ;  /* 0x000000010c147836 */ /* 0x040fe20000000000 */
[----:B-----5:R-:W-:-:S02]  /*5f60*/  IADD3 R28, P0, PT, R12, UR8, RZ ;  /* 0x000000080c1c7c10 */ /* 0x020fc4000ff1e0ff */
[----:B------:R-:W-:Y:S02]  /*5f70*/  IADD3 R13, PT, PT, R12, 0x2, RZ ;  /* 0x000000020c0d7810 */ /* 0x000fe40007ffe0ff */
        /* <DEDUP_REMOVED lines=17> */
.L_x_99:
[----:B------:R-:W-:Y:S05]  /*6090*/  BSYNC.RECONVERGENT B0 ;  /* 0x0000000000007941 */ /* 0x000fea0003800200 */
.L_x_98:
[----:B----4-:R-:W-:Y:S01]  /*60a0*/  DMUL R26, R26, R26 ;  /* 0x0000001a1a1a7228 */ /* 0x010fe20000000000 */
[----:B------:R-:W-:Y:S01]  /*60b0*/  MOV R10, 0x0 ;  /* 0x00000000000a7802 */ /* 0x000fe20000000f00 */
[----:B------:R-:W-:Y:S01]  /*60c0*/  IMAD.MOV.U32 R11, RZ, RZ, 0x3fd80000 ;  /* 0x3fd80000ff0b7424 */ /* 0x000fe200078e00ff */
[----:B0-----:R-:W-:Y:S01]  /*60d0*/  DMUL R24, R24, R24 ;  /* 0x0000001818187228 */ /* 0x001fe20000000000 */
[----:B------:R-:W-:Y:S01]  /*60e0*/  BSSY.RECONVERGENT B0, `(.L_x_100) ;  /* 0x000001b000007945 */ /* 0x000fe20003800200 */
[----:B------:R-:W-:-:S03]  /*60f0*/  DMUL R22, R22, R22 ;  /* 0x0000001616167228 */ /* 0x000fc60000000000 */
[----:B-1----:R-:W-:-:S03]  /*6100*/  DFMA R18, R18, R18, R26 ;  /* 0x000000121212722b */ /* 0x002fc6000000001a */
[----:B--2---:R-:W-:Y:S02]  /*6110*/  DFMA R16, R16, R16, R24 ;  /* 0x000000101010722b */ /* 0x004fe40000000018 */
[----:B------:R-:W-:Y:S01]  /*6120*/  DFMA R14, R14, R14, R22 ;  /* 0x0000000e0e0e722b */ /* 0x000fe20000000016 */
[----:B------:R-:W0:Y:S04]  /*6130*/  MUFU.RSQ64H R5, R19 ;  /* 0x0000001300057308 */ /* 0x000e280000001c00 */
[----:B------:R-:W-:-:S05]  /*6140*/  VIADD R4, R19, 0xfcb00000 ;  /* 0xfcb0000013047836 */ /* 0x000fca0000000000 */
[----:B------:R-:W-:Y:S01]  /*6150*/  ISETP.GE.U32.AND P0, PT, R4, 0x7ca00000, PT ;  /* 0x7ca000000400780c */ /* 0x000fe20003f06070 */
[----:B0-----:R-:W-:-:S08]  /*6160*/  DMUL R8, R4, R4 ;  /* 0x0000000404087228 */ /* 0x001fd00000000000 */
[----:B------:R-:W-:-:S08]  /*6170*/  DFMA R8, R18, -R8, 1 ;  /* 0x3ff000001208742b */ /* 0x000fd00000000808 */
[----:B------:R-:W-:Y:S02]  /*6180*/  DFMA R10, R8, R10, 0.5 ;  /* 0x3fe00000080a742b */ /* 0x000fe4000000000a */
[----:B------:R-:W-:-:S08]  /*6190*/  DMUL R8, R4, R8 ;  /* 0x0000000804087228 */ /* 0x000fd00000000000 */
[----:B------:R-:W-:-:S08]  /*61a0*/  DFMA R26, R10, R8, R4 ;  /* 0x000000080a1a722b */ /* 0x000fd00000000004 */
[----:B------:R-:W-:Y:S02]  /*61b0*/  DMUL R8, R18, R26 ;  /* 0x0000001a12087228 */ /* 0x000fe40000000000 */
[----:B------:R-:W-:Y:S01]  /*61c0*/  IADD3 R11, PT, PT, R27, -0x100000, RZ ;  /* 0xfff000001b0b7810 */ /* 0x000fe20007ffe0ff */
[----:B------:R-:W-:-:S05]  /*61d0*/  IMAD.MOV.U32 R10, RZ, RZ, R26 ;  /* 0x000000ffff0a7224 */ /* 0x000fca00078e001a */
[----:B------:R-:W-:-:S08]  /*61e0*/  DFMA R12, R8, -R8, R18 ;  /* 0x80000008080c722b */ /* 0x000fd00000000012 */
[----:B------:R-:W-:Y:S01]  /*61f0*/  DFMA R20, R12, R10, R8 ;  /* 0x0000000a0c14722b */ /* 0x000fe20000000008 */
[----:B------:R-:W-:Y:S10]  /*6200*/  @!P0 BRA `(.L_x_101) ;  /* 0x0000000000208947 */ /* 0x000ff40003800000 */
[----:B------:R-:W-:Y:S01]  /*6210*/  IMAD.MOV.U32 R20, RZ, RZ, R8 ;  /* 0x000000ffff147224 */ /* 0x000fe200078e0008 */
[----:B------:R-:W-:Y:S01]  /*6220*/  MOV R0, R26 ;  /* 0x0000001a00007202 */ /* 0x000fe20000000f00 */
[----:B------:R-:W-:Y:S01]  /*6230*/  IMAD.MOV.U32 R23, RZ, RZ, R11 ;  /* 0x000000ffff177224 */ /* 0x000fe200078e000b */
[----:B------:R-:W-:Y:S02]  /*6240*/  MOV R8, R4 ;  /* 0x0000000400087202 */ /* 0x000fe40000000f00 */
[----:B------:R-:W-:-:S07]  /*6250*/  MOV R6, 0x6270 ;  /* 0x0000627000067802 */ /* 0x000fce0000000f00 */
[----:B------:R-:W-:Y:S05]  /*6260*/  CALL.REL.NOINC `($__internal_0_$__cuda_sm20_dsqrt_rn_f64_mediumpath_v1) ;  /* 0x0000000400907944 */ /* 0x000fea0003c00000 */
[----:B------:R-:W-:Y:S01]  /*6270*/  MOV R20, R12 ;  /* 0x0000000c00147202 */ /* 0x000fe20000000f00 */
[----:B------:R-:W-:-:S07]  /*6280*/  IMAD.MOV.U32 R21, RZ, RZ, R13 ;  /* 0x000000ffff157224 */ /* 0x000fce00078e000d */
.L_x_101:
[----:B------:R-:W-:Y:S05]  /*6290*/  BSYNC.RECONVERGENT B0 ;  /* 0x0000000000007941 */ /* 0x000fea0003800200 */
.L_x_100:
[----:B------:R-:W0:Y:S01]  /*62a0*/  MUFU.RSQ64H R9, R17 ;  /* 0x0000001100097308 */ /* 0x000e220000001c00 */
[----:B------:R-:W-:Y:S01]  /*62b0*/  IADD3 R8, PT, PT, R17, -0x3500000, RZ ;  /* 0xfcb0000011087810 */ /* 0x000fe20007ffe0ff */
[----:B------:R-:W-:Y:S01]  /*62c0*/  IMAD.MOV.U32 R10, RZ, RZ, 0x0 ;  /* 0x00000000ff0a7424 */ /* 0x000fe200078e00ff */
[----:B------:R-:W-:Y:S01]  /*62d0*/  MOV R11, 0x3fd80000 ;  /* 0x3fd80000000b7802 */ /* 0x000fe20000000f00 */
[----:B------:R-:W-:Y:S01]  /*62e0*/  BSSY.RECONVERGENT B0, `(.L_x_102) ;  /* 0x0000018000007945 */ /* 0x000fe20003800200 */
[----:B------:R-:W-:Y:S02]  /*62f0*/  ISETP.GE.U32.AND P0, PT, R8, 0x7ca00000, PT ;  /* 0x7ca000000800780c */ /* 0x000fe40003f06070 */
[----:B0-----:R-:W-:-:S08]  /*6300*/  DMUL R4, R8, R8 ;  /* 0x0000000808047228 */ /* 0x001fd00000000000 */
[----:B------:R-:W-:-:S08]  /*6310*/  DFMA R4, R16, -R4, 1 ;  /* 0x3ff000001004742b */ /* 0x000fd00000000804 */
[----:B------:R-:W-:Y:S02]  /*6320*/  DFMA R10, R4, R10, 0.5 ;  /* 0x3fe00000040a742b */ /* 0x000fe4000000000a */
[----:B------:R-:W-:-:S08]  /*6330*/  DMUL R4, R8, R4 ;  /* 0x0000000408047228 */ /* 0x000fd00000000000 */
[----:B------:R-:W-:Y:S02]  /*6340*/  DFMA R18, R10, R4, R8 ;  /* 0x000000040a12722b */ /* 0x000fe40000000008 */
[----:B------:R-:W-:-:S06]  /*6350*/  DMUL R4, R20, 0.125 ;  /* 0x3fc0000014047828 */ /* 0x000fcc0000000000 */
[----:B------:R-:W-:Y:S02]  /*6360*/  DMUL R22, R16, R18 ;  /* 0x0000001210167228 */ /* 0x000fe40000000000 */
[----:B------:R-:W-:Y:S01]  /*6370*/  VIADD R11, R19, 0xfff00000 ;  /* 0xfff00000130b7836 */ /* 0x000fe20000000000 */
[----:B------:R-:W-:-:S05]  /*6380*/  MOV R10, R18 ;  /* 0x00000012000a7202 */ /* 0x000fca0000000f00 */
[----:B------:R-:W-:-:S08]  /*6390*/  DFMA R24, R22, -R22, R16 ;  /* 0x800000161618722b */ /* 0x000fd00000000010 */
[----:B------:R-:W-:Y:S01]  /*63a0*/  DFMA R12, R24, R10, R22 ;  /* 0x0000000a180c722b */ /* 0x000fe20000000016 */
[----:B------:R-:W-:Y:S10]  /*63b0*/  @!P0 BRA `(.L_x_103) ;  /* 0x0000000000288947 */ /* 0x000ff40003800000 */
[----:B------:R-:W-:Y:S01]  /*63c0*/  IMAD.MOV.U32 R0, RZ, RZ, R18 ;  /* 0x000000ffff007224 */ /* 0x000fe200078e0012 */
[----:B------:R-:W-:Y:S01]  /*63d0*/  MOV R18, R16 ;  /* 0x0000001000127202 */ /* 0x000fe20000000f00 */
[----:B------:R-:W-:Y:S01]  /*63e0*/  IMAD.MOV.U32 R9, RZ, RZ, R23 ;  /* 0x000000ffff097224 */ /* 0x000fe200078e0017 */
[----:B------:R-:W-:Y:S01]  /*63f0*/  MOV R12, R24 ;  /* 0x00000018000c7202 */ /* 0x000fe20000000f00 */
[----:B------:R-:W-:Y:S01]  /*6400*/  IMAD.MOV.U32 R19, RZ, RZ, R17 ;  /* 0x000000ffff137224 */ /* 0x000fe200078e0011 */
[----:B------:R-:W-:Y:S01]  /*6410*/  MOV R20, R22 ;  /* 0x0000001600147202 */ /* 0x000fe20000000f00 */
[----:B------:R-:W-:Y:S01]  /*6420*/  IMAD.MOV.U32 R13, RZ, RZ, R25 ;  /* 0x000000ffff0d7224 */ /* 0x000fe200078e0019 */
[----:B------:R-:W-:Y:S02]  /*6430*/  MOV R23, R11 ;  /* 0x0000000b00177202 */ /* 0x000fe40000000f00 */
[----:B------:R-:W-:-:S07]  /*6440*/  MOV R6, 0x6460 ;  /* 0x0000646000067802 */ /* 0x000fce0000000f00 */
[----:B------:R-:W-:Y:S05]  /*6450*/  CALL.REL.NOINC `($__internal_0_$__cuda_sm20_dsqrt_rn_f64_mediumpath_v1) ;  /* 0x0000000400147944 */ /* 0x000fea0003c00000 */
.L_x_103:
[----:B------:R-:W-:Y:S05]  /*6460*/  BSYNC.RECONVERGENT B0 ;  /* 0x0000000000007941 */ /* 0x000fea0003800200 */
.L_x_102:
[----:B------:R-:W0:Y:S01]  /*6470*/  MUFU.RSQ64H R9, R15 ;  /* 0x0000000f00097308 */ /* 0x000e220000001c00 */
[----:B------:R-:W-:Y:S01]  /*6480*/  VIADD R8, R15, 0xfcb00000 ;  /* 0xfcb000000f087836 */ /* 0x000fe20000000000 */
[----:B------:R-:W-:Y:S01]  /*6490*/  MOV R16, 0x0 ;  /* 0x0000000000107802 */ /* 0x000fe20000000f00 */
[----:B------:R-:W-:Y:S01]  /*64a0*/  IMAD.MOV.U32 R17, RZ, RZ, 0x3fd80000 ;  /* 0x3fd80000ff117424 */ /* 0x000fe200078e00ff */
[----:B------:R-:W-:Y:S02]  /*64b0*/  BSSY.RECONVERGENT B0, `(.L_x_104) ;  /* 0x0000017000007945 */ /* 0x000fe40003800200 */
[----:B------:R-:W-:Y:S01]  /*64c0*/  ISETP.GE.U32.AND P0, PT, R8, 0x7ca00000, PT ;  /* 0x7ca000000800780c */ /* 0x000fe20003f06070 */
[----:B0-----:R-:W-:-:S08]  /*64d0*/  DMUL R10, R8, R8 ;  /* 0x00000008080a7228 */ /* 0x001fd00000000000 */
[----:B------:R-:W-:-:S08]  /*64e0*/  DFMA R10, R14, -R10, 1 ;  /* 0x3ff000000e0a742b */ /* 0x000fd0000000080a */
[----:B------:R-:W-:Y:S02]  /*64f0*/  DFMA R16, R10, R16, 0.5 ;  /* 0x3fe000000a10742b */ /* 0x000fe40000000010 */
[----:B------:R-:W-:-:S08]  /*6500*/  DMUL R10, R8, R10 ;  /* 0x0000000a080a7228 */ /* 0x000fd00000000000 */
[----:B------:R-:W-:Y:S02]  /*6510*/  DFMA R18, R16, R10, R8 ;  /* 0x0000000a1012722b */ /* 0x000fe40000000008 */
[----:B------:R-:W-:-:S06]  /*6520*/  DMUL R10, R12, 0.125 ;  /* 0x3fc000000c0a7828 */ /* 0x000fcc0000000000 */
[----:B------:R-:W-:Y:S02]  /*6530*/  DMUL R20, R14, R18 ;  /* 0x000000120e147228 */ /* 0x000fe40000000000 */
[----:B------:R-:W-:Y:S01]  /*6540*/  IADD3 R17, PT, PT, R19, -0x100000, RZ ;  /* 0xfff0000013117810 */ /* 0x000fe20007ffe0ff */
[----:B------:R-:W-:-:S05]  /*6550*/  IMAD.MOV.U32 R16, RZ, RZ, R18 ;  /* 0x000000ffff107224 */ /* 0x000fca00078e0012 */
[----:B------:R-:W-:-:S08]  /*6560*/  DFMA R22, R20, -R20, R14 ;  /* 0x800000141416722b */ /* 0x000fd0000000000e */
[----:B------:R-:W-:Y:S01]  /*6570*/  DFMA R12, R22, R16, R20 ;  /* 0x00000010160c722b */ /* 0x000fe20000000014 */
[----:B------:R-:W-:Y:S10]  /*6580*/  @!P0 BRA `(.L_x_105) ;  /* 0x0000000000248947 */ /* 0x000ff40003800000 */
        /* <DEDUP_REMOVED lines=9> */
.L_x_105:
[----:B------:R-:W-:Y:S05]  /*6620*/  BSYNC.RECONVERGENT B0 ;  /* 0x0000000000007941 */ /* 0x000fea0003800200 */
.L_x_104:
[----:B------:R-:W-:Y:S01]  /*6630*/  DSETP.MIN.AND P0, P1, R4, 255, PT ;  /* 0x406fe0000400742a */ /* 0x000fe20003900000 */
[----:B------:R-:W-:Y:S01]  /*6640*/  IMAD.MOV.U32 R0, RZ, RZ, R5 ;  /* 0x000000ffff007224 */ /* 0x000fe200078e0005 */
[----:B------:R-:W-:Y:S01]  /*6650*/  DMUL R8, R12, 0.125 ;  /* 0x3fc000000c087828 */ /* 0x000fe20000000000 */
[----:B------:R-:W-:Y:S01]  /*6660*/  MOV R6, 0x80000 ;  /* 0x0008000000067802 */ /* 0x000fe20000000f00 */
[----:B------:R-:W-:Y:S01]  /*6670*/  DSETP.MIN.AND P2, P3, R10, 255, PT ;  /* 0x406fe0000a00742a */ /* 0x000fe20003b40000 */
[----:B------:R-:W0:Y:S01]  /*6680*/  LDCU UR8, c[0x0][0x398] ;  /* 0x00007300ff0877ac */ /* 0x000e220008000800 */
[----:B------:R-:W-:Y:S01]  /*6690*/  FSEL R3, R0, 3.748046875, P0 ;  /* 0x406fe00000037808 */ /* 0x000fe20000000000 */
[----:B------:R-:W-:Y:S01]  /*66a0*/  IMAD.MOV.U32 R0, RZ, RZ, R11 ;  /* 0x000000ffff007224 */ /* 0x000fe200078e000b */
[----:B------:R-:W-:Y:S01]  /*66b0*/  SEL R4, R4, RZ, P0 ;  /* 0x000000ff04047207 */ /* 0x000fe20000000000 */
[----:B------:R-:W1:Y:S01]  /*66c0*/  LDCU.64 UR6, c[0x0][0x388] ;  /* 0x00007100ff0677ac */ /* 0x000e620008000a00 */
[----:B------:R-:W-:-:S02]  /*66d0*/  MOV R5, 0x80000 ;  /* 0x0008000000057802 */ /* 0x000fc40000000f00 */
[----:B------:R-:W-:Y:S01]  /*66e0*/  FSEL R15, R0, 3.748046875, P2 ;  /* 0x406fe000000f7808 */ /* 0x000fe20001000000 */
[----:B------:R-:W-:Y:S01]  /*66f0*/  IMAD.MOV.U32 R0, RZ, RZ, R9 ;  /* 0x000000ffff007224 */ /* 0x000fe200078e0009 */
[----:B------:R-:W-:Y:S01]  /*6700*/  @P1 LOP3.LUT R3, R6, 0x406fe000, RZ, 0xfc, !PT ;  /* 0x406fe00006031812 */ /* 0x000fe200078efcff */
[----:B------:R-:W-:Y:S01]  /*6710*/  DSETP.MIN.AND P0, P1, R8, 255, PT ;  /* 0x406fe0000800742a */ /* 0x000fe20003900000 */
[----:B------:R-:W-:Y:S02]  /*6720*/  MOV R11, 0x80000 ;  /* 0x00080000000b7802 */ /* 0x000fe40000000f00 */
[----:B------:R-:W-:Y:S01]  /*6730*/  @P3 LOP3.LUT R15, R5, 0x406fe000, RZ, 0xfc, !PT ;  /* 0x406fe000050f3812 */ /* 0x000fe200078efcff */
[----:B------:R-:W-:Y:S01]  /*6740*/  IMAD.MOV.U32 R5, RZ, RZ, R3 ;  /* 0x000000ffff057224 */ /* 0x000fe200078e0003 */
[----:B------:R-:W-:Y:S02]  /*6750*/  IADD3 R2, PT, PT, R2, R7, RZ ;  /* 0x0000000702027210 */ /* 0x000fe40007ffe0ff */
[----:B------:R-:W-:Y:S01]  /*6760*/  FSEL R3, R0, 3.748046875, P0 ;  /* 0x406fe00000037808 */ /* 0x000fe20000000000 */
[----:B------:R-:W-:Y:S01]  /*6770*/  IMAD.MOV.U32 R7, RZ, RZ, R15 ;  /* 0x000000ffff077224 */ /* 0x000fe200078e000f */
[----:B------:R-:W-:Y:S01]  /*6780*/  SEL R6, R10, RZ, P2 ;  /* 0x000000ff0a067207 */ /* 0x000fe20001000000 */
[----:B0-----:R-:W-:Y:S01]  /*6790*/  IMAD R10, R2, UR8, RZ ;  /* 0x00000008020a7c24 */ /* 0x001fe2000f8e02ff */
[----:B------:R-:W-:Y:S01]  /*67a0*/  SEL R2, R8, RZ, P0 ;  /* 0x000000ff08027207 */ /* 0x000fe20000000000 */
[----:B------:R0:W2:Y:S02]  /*67b0*/  F2I.U32.F64.TRUNC R13, R4 ;  /* 0x00000004000d7311 */ /* 0x0000a4000030d000 */
[----:B------:R-:W-:Y:S01]  /*67c0*/  @P1 LOP3.LUT R3, R11, 0x406fe000, RZ, 0xfc, !PT ;  /* 0x406fe0000b031812 */ /* 0x000fe200078efcff */
[----:B------:R-:W-:-:S05]  /*67d0*/  VIADD R8, R10, 0x1 ;  /* 0x000000010a087836 */ /* 0x000fca0000000000 */
[----:B------:R-:W3:Y:S01]  /*67e0*/  F2I.U32.F64.TRUNC R7, R6 ;  /* 0x0000000600077311 */ /* 0x000ee2000030d000 */
[----:B-1----:R-:W-:Y:S02]  /*67f0*/  IADD3 R8, P1, PT, R8, UR6, RZ ;  /* 0x0000000608087c10 */ /* 0x002fe4000ff3e0ff */
[C---:B0-----:R-:W-:Y:S02]  /*6800*/  IADD3 R4, PT, PT, R10.reuse, 0x2, RZ ;  /* 0x000000020a047810 */ /* 0x041fe40007ffe0ff */
[----:B------:R-:W-:Y:S02]  /*6810*/  IADD3 R10, P2, PT, R10, UR6, RZ ;  /* 0x000000060a0a7c10 */ /* 0x000fe4000ff5e0ff */
[----:B------:R-:W-:Y:S01]  /*6820*/  IADD3 R4, P0, PT, R4, UR6, RZ ;  /* 0x0000000604047c10 */ /* 0x000fe2000ff1e0ff */
[----:B------:R-:W0:Y:S01]  /*6830*/  F2I.U32.F64.TRUNC R3, R2 ;  /* 0x0000000200037311 */ /* 0x000e22000030d000 */
[----:B------:R-:W-:Y:S01]  /*6840*/  IADD3.X R9, PT, PT, RZ, UR7, RZ, P1, !PT ;  /* 0x00000007ff097c10 */ /* 0x000fe20008ffe4ff */
[----:B------:R-:W-:Y:S01]  /*6850*/  IMAD.X R11, RZ, RZ, UR7, P2 ;  /* 0x00000007ff0b7e24 */ /* 0x000fe200090e06ff */
[----:B------:R-:W-:-:S05]  /*6860*/  IADD3.X R5, PT, PT, RZ, UR7, RZ, P0, !PT ;  /* 0x00000007ff057c10 */ /* 0x000fca00087fe4ff */
[----:B--2---:R-:W-:Y:S04]  /*6870*/  STG.E.U8 desc[UR4][R4.64], R13 ;  /* 0x0000000d04007986 */ /* 0x004fe8000c101104 */
[----:B---3--:R-:W-:Y:S04]  /*6880*/  STG.E.U8 desc[UR4][R8.64], R7 ;  /* 0x0000000708007986 */ /* 0x008fe8000c101104 */
[----:B0-----:R-:W-:Y:S01]  /*6890*/  STG.E.U8 desc[UR4][R10.64], R3 ;  /* 0x000000030a007986 */ /* 0x001fe2000c101104 */
[----:B------:R-:W-:Y:S05]  /*68a0*/  EXIT ;  /* 0x000000000000794d */ /* 0x000fea0003800000 */
        .weak           $__internal_0_$__cuda_sm20_dsqrt_rn_f64_mediumpath_v1
        .type           $__internal_0_$__cuda_sm20_dsqrt_rn_f64_mediumpath_v1,@function
        .size           $__internal_0_$__cuda_sm20_dsqrt_rn_f64_mediumpath_v1,(.L_x_111 - $__internal_0_$__cuda_sm20_dsqrt_rn_f64_mediumpath_v1)
$__internal_0_$__cuda_sm20_dsqrt_rn_f64_mediumpath_v1:
[----:B------:R-:W-:Y:S01]  /*68b0*/  ISETP.GE.U32.AND P0, PT, R8, -0x3400000, PT ;  /* 0xfcc000000800780c */ /* 0x000fe20003f06070 */
[----:B------:R-:W-:Y:S01]  /*68c0*/  BSSY.RECONVERGENT B1, `(.L_x_106) ;  /* 0x0000025000017945 */ /* 0x000fe20003800200 */
[----:B------:R-:W-:Y:S01]  /*68d0*/  IMAD.MOV.U32 R22, RZ, RZ, R0 ;  /* 0x000000ffff167224 */ /* 0x000fe200078e0000 */
[----:B------:R-:W-:-:S10]  /*68e0*/  MOV R8, R20 ;  /* 0x0000001400087202 */ /* 0x000fd40000000f00 */
[----:B------:R-:W-:Y:S05]  /*68f0*/  @!P0 BRA `(.L_x_107) ;  /* 0x0000000000208947 */ /* 0x000fea0003800000 */
[----:B------:R-:W-:-:S10]  /*6900*/  DFMA.RM R8, R12, R22, R8 ;  /* 0x000000160c08722b */ /* 0x000fd40000004008 */
[----:B------:R-:W-:-:S05]  /*6910*/  IADD3 R12, P0, PT, R8, 0x1, RZ ;  /* 0x00000001080c7810 */ /* 0x000fca0007f1e0ff */
[----:B------:R-:W-:-:S06]  /*6920*/  IMAD.X R13, RZ, RZ, R9, P0 ;  /* 0x000000ffff0d7224 */ /* 0x000fcc00000e0609 */
[----:B------:R-:W-:-:S08]  /*6930*/  DFMA.RP R18, -R8, R12, R18 ;  /* 0x0000000c0812722b */ /* 0x000fd00000008112 */
[----:B------:R-:W-:-:S06]  /*6940*/  DSETP.GT.AND P0, PT, R18, RZ, PT ;  /* 0x000000ff1200722a */ /* 0x000fcc0003f04000 */
[----:B------:R-:W-:Y:S02]  /*6950*/  FSEL R8, R12, R8, P0 ;  /* 0x000000080c087208 */ /* 0x000fe40000000000 */
[----:B------:R-:W-:Y:S01]  /*6960*/  FSEL R9, R13, R9, P0 ;  /* 0x000000090d097208 */ /* 0x000fe20000000000 */
[----:B------:R-:W-:Y:S06]  /*6970*/  BRA `(.L_x_108) ;  /* 0x0000000000647947 */ /* 0x000fec0003800000 */
.L_x_107:
[----:B------:R-:W-:-:S14]  /*6980*/  DSETP.NE.AND P0, PT, R18, RZ, PT ;  /* 0x000000ff1200722a */ /* 0x000fdc0003f05000 */
[----:B------:R-:W-:Y:S05]  /*6990*/  @!P0 BRA `(.L_x_109) ;  /* 0x0000000000588947 */ /* 0x000fea0003800000 */
[----:B------:R-:W-:-:S13]  /*69a0*/  ISETP.GE.AND P0, PT, R19, RZ, PT ;  /* 0x000000ff1300720c */ /* 0x000fda0003f06270 */
[----:B------:R-:W-:Y:S01]  /*69b0*/  @!P0 MOV R8, 0x0 ;  /* 0x0000000000088802 */ /* 0x000fe20000000f00 */
[----:B------:R-:W-:Y:S01]  /*69c0*/  @!P0 IMAD.MOV.U32 R9, RZ, RZ, -0x80000 ;  /* 0xfff80000ff098424 */ /* 0x000fe200078e00ff */
[----:B------:R-:W-:Y:S06]  /*69d0*/  @!P0 BRA `(.L_x_108) ;  /* 0x00000000004c8947 */ /* 0x000fec0003800000 */
[----:B------:R-:W-:-:S13]  /*69e0*/  ISETP.GT.AND P0, PT, R19, 0x7fefffff, PT ;  /* 0x7fefffff1300780c */ /* 0x000fda0003f04270 */
[----:B------:R-:W-:Y:S05]  /*69f0*/  @P0 BRA `(.L_x_109) ;  /* 0x0000000000400947 */ /* 0x000fea0003800000 */
[----:B------:R-:W-:Y:S01]  /*6a00*/  DMUL R18, R18, 8.11296384146066816958e+31 ;  /* 0x4690000012127828 */ /* 0x000fe20000000000 */
[----:B------:R-:W-:Y:S01]  /*6a10*/  MOV R8, RZ ;  /* 0x000000ff00087202 */ /* 0x000fe20000000f00 */
[----:B------:R-:W-:Y:S01]  /*6a20*/  IMAD.MOV.U32 R20, RZ, RZ, 0x0 ;  /* 0x00000000ff147424 */ /* 0x000fe200078e00ff */
[----:B------:R-:W-:-:S03]  /*6a30*/  MOV R21, 0x3fd80000 ;  /* 0x3fd8000000157802 */ /* 0x000fc60000000f00 */
[----:B------:R-:W0:Y:S02]  /*6a40*/  MUFU.RSQ64H R9, R19 ;  /* 0x0000001300097308 */ /* 0x000e240000001c00 */
[----:B0-----:R-:W-:-:S08]  /*6a50*/  DMUL R12, R8, R8 ;  /* 0x00000008080c7228 */ /* 0x001fd00000000000 */
[----:B------:R-:W-:-:S08]  /*6a60*/  DFMA R12, R18, -R12, 1 ;  /* 0x3ff00000120c742b */ /* 0x000fd0000000080c */
[----:B------:R-:W-:Y:S02]  /*6a70*/  DFMA R20, R12, R20, 0.5 ;  /* 0x3fe000000c14742b */ /* 0x000fe40000000014 */
[----:B------:R-:W-:-:S08]  /*6a80*/  DMUL R12, R8, R12 ;  /* 0x0000000c080c7228 */ /* 0x000fd00000000000 */
[----:B------:R-:W-:-:S08]  /*6a90*/  DFMA R12, R20, R12, R8 ;  /* 0x0000000c140c722b */ /* 0x000fd00000000008 */
[----:B------:R-:W-:Y:S02]  /*6aa0*/  DMUL R8, R18, R12 ;  /* 0x0000000c12087228 */ /* 0x000fe40000000000 */
[----:B------:R-:W-:-:S06]  /*6ab0*/  VIADD R13, R13, 0xfff00000 ;  /* 0xfff000000d0d7836 */ /* 0x000fcc0000000000 */
[----:B------:R-:W-:-:S08]  /*6ac0*/  DFMA R20, R8, -R8, R18 ;  /* 0x800000080814722b */ /* 0x000fd00000000012 */
[----:B------:R-:W-:-:S10]  /*6ad0*/  DFMA R8, R12, R20, R8 ;  /* 0x000000140c08722b */ /* 0x000fd40000000008 */
[----:B------:R-:W-:Y:S01]  /*6ae0*/  IADD3 R9, PT, PT, R9, -0x3500000, RZ ;  /* 0xfcb0000009097810 */ /* 0x000fe20007ffe0ff */
[----:B------:R-:W-:Y:S06]  /*6af0*/  BRA `(.L_x_108) ;  /* 0x0000000000047947 */ /* 0x000fec0003800000 */
.L_x_109:
[----:B------:R-:W-:-:S11]  /*6b00*/  DADD R8, R18, R18 ;  /* 0x0000000012087229 */ /* 0x000fd60000000012 */
.L_x_108:
[----:B------:R-:W-:Y:S05]  /*6b10*/  BSYNC.RECONVERGENT B1 ;  /* 0x0000000000017941 */ /* 0x000fea0003800200 */
.L_x_106:
[----:B------:R-:W-:Y:S01]  /*6b20*/  MOV R13, R9 ;  /* 0x00000009000d7202 */ /* 0x000fe20000000f00 */
[----:B------:R-:W-:Y:S02]  /*6b30*/  HFMA2 R9, -RZ, RZ, 0, 0 ;  /* 0x00000000ff097431 */ /* 0x000fe400000001ff */
[----:B------:R-:W-:Y:S02]  /*6b40*/  IMAD.MOV.U32 R12, RZ, RZ, R8 ;  /* 0x000000ffff0c7224 */ /* 0x000fe400078e0008 */
[----:B------:R-:W-:-:S04]  /*6b50*/  IMAD.MOV.U32 R8, RZ, RZ, R6 ;  /* 0x000000ffff087224 */ /* 0x000fc800078e0006 */
[----:B------:R-:W-:Y:S05]  /*6b60*/  RET.REL.NODEC R8 `(_Z11sobelKernelPhS_jjj) ;  /* 0xffffff9408247950 */ /* 0x000fea0003c3ffff */
.L_x_110:
[----:B------:R-:W-:-:S00]  /*6b70*/  BRA `(.L_x_110) ;  /* 0xfffffffc00fc7947 */ /* 0x000fc0000383ffff */
[----:B------:R-:W-:-:S00]  /*6b80*/  NOP ;  /* 0x0000000000007918 */ /* 0x000fc00000000000 */
[----:B------:R-:W-:-:S00]  /*6b90*/  NOP ;  /* 0x0000000000007918 */ /* 0x000fc00000000000 */
[----:B------:R-:W-:-:S00]  /*6ba0*/  NOP ;  /* 0x0000000000007918 */ /* 0x000fc00000000000 */
[----:B------:R-:W-:-:S00]  /*6bb0*/  NOP ;  /* 0x0000000000007918 */ /* 0x000fc00000000000 */
[----:B------:R-:W-:-:S00]  /*6bc0*/  NOP ;  /* 0x0000000000007918 */ /* 0x000fc00000000000 */
[----:B------:R-:W-:-:S00]  /*6bd0*/  NOP ;  /* 0x0000000000007918 */ /* 0x000fc00000000000 */
[----:B------:R-:W-:-:S00]  /*6be0*/  NOP ;  /* 0x0000000000007918 */ /* 0x000fc00000000000 */
[----:B------:R-:W-:-:S00]  /*6bf0*/  NOP ;  /* 0x0000000000007918 */ /* 0x000fc00000000000 */
.L_x_111:


//--------------------- .nv.shared.reserved.0     --------------------------
	.section	.nv.shared.reserved.0,"aw",@nobits
	.weak		__nv_reservedSMEM_offset_0_alias
	.size		__nv_reservedSMEM_offset_0_alias, 0, 64
	.other		__nv_reservedSMEM_offset_0_alias,@"STO_CUDA_RESERVED_SHARED STV_DEFAULT"
__nv_reservedSMEM_offset_0_alias:
	.zero		0
	.zero		64


//--------------------- .nv.constant0._Z11sobelKernelPhS_jjj --------------------------
	.section	.nv.constant0._Z11sobelKernelPhS_jjj,"a",@progbits
	.sectionflags	@""
	.align	4
.nv.constant0._Z11sobelKernelPhS_jjj:
	.zero		924


//--------------------- SYMBOLS --------------------------

	.type		.nv.reservedSmem.offset0,@object
	.size		.nv.reservedSmem.offset0,0x4
